	.target	sm_90a

	.elftype	@"ET_EXEC"


//--------------------- .note.nv.tkinfo           --------------------------
	.section	.note.nv.tkinfo,"",@"SHT_NOTE"
	.sectionflags	@"SHF_NOTE_NV_TKINFO"
	.tkinfo
        /*0018*/ 	.word	0x00000002
        /*0030*/ 	.string	""
        /*0030*/ 	.string	"ptxas"
        /*0030*/ 	.string	"Cuda compilation tools, release 13.0, V13.0.88"
        /*0030*/ 	.string	"Build cuda_13.0.r13.0/compiler.36424714_0"
        /*0030*/ 	.string	"-arch sm_90a -m 64 "



//--------------------- .note.nv.cuinfo           --------------------------
	.section	.note.nv.cuinfo,"",@"SHT_NOTE"
	.sectionflags	@"SHF_NOTE_NV_CUINFO"
        /*0018*/ 	.short	0x0002
        /*001a*/ 	.short	0x005a
        /*001c*/ 	.short	0x0082
	.zero		2


//--------------------- .nv.info                  --------------------------
	.section	.nv.info,"",@"SHT_CUDA_INFO"
	.align	4


	//----- nvinfo : EIATTR_REGCOUNT
	.align		4
        /*0000*/ 	.byte	0x04, 0x2f
        /*0002*/ 	.short	(.L_15 - .L_14)
	.align		4
.L_14:
        /*0004*/ 	.word	index@(_ZN7cutlass13device_kernelINS_4gemm6kernel13GemmUniversalIN4cute5tupleIJiiiiEEENS1_10collective13CollectiveMmaINS1_34MainloopSm90TmaGmmaWarpSpecializedILi5ENS5_IJNS4_1CILi2EEENSA_ILi1EEESC_EEENS1_35KernelTmaWarpSpecializedCooperativeEEENS5_IJNSA_ILi256EEENSA_ILi64EEESH_EEENS_10bfloat16_tENS5_IJlSC_lEEESJ_SK_NS4_8TiledMMAINS4_8MMA_AtomIJNS4_4SM904GMMA27MMA_64x64x16_F32BF16BF16_SSILNSO_5MajorE0ELSQ_0ELNSO_7ScaleInE1ELSR_1EEEEEENS4_6LayoutISD_NS5_IJSC_NSA_ILi0EEESV_EEEEENS5_IJNS4_10UnderscoreESY_SY_EEEEENS4_13SM90_TMA_LOADENS4_14ComposedLayoutINS4_7SwizzleILi3ELi4ELi3EEENS4_18smem_ptr_flag_bitsILi16EEENSU_INS5_IJNSA_ILi8EEESH_EEENS5_IJSH_SC_EEEEEEEvNS4_8identityENS4_23SM90_TMA_LOAD_MULTICASTES1B_vS1C_EENS_8epilogue10collective6detail29Sm90TmaWarpSpecializedAdapterINS1G_15DefaultEpilogueISJ_SK_SK_NS1F_6thread17LinearCombinationISJ_Li1EffLNS1K_9ScaleType4KindE0ELNS_15FloatRoundStyleE2ESJ_EENS1_15EpilogueDefaultEEEEEvvEEEEvNT_6ParamsE)
        /*0008*/ 	.word	0x000000a8


	//----- nvinfo : EIATTR_FRAME_SIZE
	.align		4
.L_15:
        /*000c*/ 	.byte	0x04, 0x11
        /*000e*/ 	.short	(.L_17 - .L_16)
	.align		4
.L_16:
        /*0010*/ 	.word	index@(_ZN7cutlass13device_kernelINS_4gemm6kernel13GemmUniversalIN4cute5tupleIJiiiiEEENS1_10collective13CollectiveMmaINS1_34MainloopSm90TmaGmmaWarpSpecializedILi5ENS5_IJNS4_1CILi2EEENSA_ILi1EEESC_EEENS1_35KernelTmaWarpSpecializedCooperativeEEENS5_IJNSA_ILi256EEENSA_ILi64EEESH_EEENS_10bfloat16_tENS5_IJlSC_lEEESJ_SK_NS4_8TiledMMAINS4_8MMA_AtomIJNS4_4SM904GMMA27MMA_64x64x16_F32BF16BF16_SSILNSO_5MajorE0ELSQ_0ELNSO_7ScaleInE1ELSR_1EEEEEENS4_6LayoutISD_NS5_IJSC_NSA_ILi0EEESV_EEEEENS5_IJNS4_10UnderscoreESY_SY_EEEEENS4_13SM90_TMA_LOADENS4_14ComposedLayoutINS4_7SwizzleILi3ELi4ELi3EEENS4_18smem_ptr_flag_bitsILi16EEENSU_INS5_IJNSA_ILi8EEESH_EEENS5_IJSH_SC_EEEEEEEvNS4_8identityENS4_23SM90_TMA_LOAD_MULTICASTES1B_vS1C_EENS_8epilogue10collective6detail29Sm90TmaWarpSpecializedAdapterINS1G_15DefaultEpilogueISJ_SK_SK_NS1F_6thread17LinearCombinationISJ_Li1EffLNS1K_9ScaleType4KindE0ELNS_15FloatRoundStyleE2ESJ_EENS1_15EpilogueDefaultEEEEEvvEEEEvNT_6ParamsE)
        /*0014*/ 	.word	0x00000000


	//----- nvinfo : EIATTR_MIN_STACK_SIZE
	.align		4
.L_17:
        /*0018*/ 	.byte	0x04, 0x12
        /*001a*/ 	.short	(.L_19 - .L_18)
	.align		4
.L_18:
        /*001c*/ 	.word	index@(_ZN7cutlass13device_kernelINS_4gemm6kernel13GemmUniversalIN4cute5tupleIJiiiiEEENS1_10collective13CollectiveMmaINS1_34MainloopSm90TmaGmmaWarpSpecializedILi5ENS5_IJNS4_1CILi2EEENSA_ILi1EEESC_EEENS1_35KernelTmaWarpSpecializedCooperativeEEENS5_IJNSA_ILi256EEENSA_ILi64EEESH_EEENS_10bfloat16_tENS5_IJlSC_lEEESJ_SK_NS4_8TiledMMAINS4_8MMA_AtomIJNS4_4SM904GMMA27MMA_64x64x16_F32BF16BF16_SSILNSO_5MajorE0ELSQ_0ELNSO_7ScaleInE1ELSR_1EEEEEENS4_6LayoutISD_NS5_IJSC_NSA_ILi0EEESV_EEEEENS5_IJNS4_10UnderscoreESY_SY_EEEEENS4_13SM90_TMA_LOADENS4_14ComposedLayoutINS4_7SwizzleILi3ELi4ELi3EEENS4_18smem_ptr_flag_bitsILi16EEENSU_INS5_IJNSA_ILi8EEESH_EEENS5_IJSH_SC_EEEEEEEvNS4_8identityENS4_23SM90_TMA_LOAD_MULTICASTES1B_vS1C_EENS_8epilogue10collective6detail29Sm90TmaWarpSpecializedAdapterINS1G_15DefaultEpilogueISJ_SK_SK_NS1F_6thread17LinearCombinationISJ_Li1EffLNS1K_9ScaleType4KindE0ELNS_15FloatRoundStyleE2ESJ_EENS1_15EpilogueDefaultEEEEEvvEEEEvNT_6ParamsE)
        /*0020*/ 	.word	0x00000000
.L_19:


//--------------------- .nv.compat                --------------------------
	.section	.nv.compat,"",@"SHT_CUDA_COMPAT_INFO"
	.align	4
        /*0000*/ 	.byte	0x02, 0x09, 0x01, 0x00, 0x02, 0x02, 0x04, 0x00, 0x02, 0x05, 0x05, 0x00, 0x03, 0x07, 0x01, 0x01
        /*0010*/ 	.byte	0x02, 0x03, 0x01, 0x00, 0x02, 0x06, 0x01, 0x00, 0x04, 0x0b, 0x08, 0x00, 0x00, 0x00, 0x00, 0x00
        /*0020*/ 	.byte	0x00, 0x00, 0x00, 0x00


//--------------------- .nv.info._ZN7cutlass13device_kernelINS_4gemm6kernel13GemmUniversalIN4cute5tupleIJiiiiEEENS1_10collective13CollectiveMmaINS1_34MainloopSm90TmaGmmaWarpSpecializedILi5ENS5_IJNS4_1CILi2EEENSA_ILi1EEESC_EEENS1_35KernelTmaWarpSpecializedCooperativeEEENS5_IJNSA_ILi256EEENSA_ILi64EEESH_EEENS_10bfloat16_tENS5_IJlSC_lEEESJ_SK_NS4_8TiledMMAINS4_8MMA_AtomIJNS4_4SM904GMMA27MMA_64x64x16_F32BF16BF16_SSILNSO_5MajorE0ELSQ_0ELNSO_7ScaleInE1ELSR_1EEEEEENS4_6LayoutISD_NS5_IJSC_NSA_ILi0EEESV_EEEEENS5_IJNS4_10UnderscoreESY_SY_EEEEENS4_13SM90_TMA_LOADENS4_14ComposedLayoutINS4_7SwizzleILi3ELi4ELi3EEENS4_18smem_ptr_flag_bitsILi16EEENSU_INS5_IJNSA_ILi8EEESH_EEENS5_IJSH_SC_EEEEEEEvNS4_8identityENS4_23SM90_TMA_LOAD_MULTICASTES1B_vS1C_EENS_8epilogue10collective6detail29Sm90TmaWarpSpecializedAdapterINS1G_15DefaultEpilogueISJ_SK_SK_NS1F_6thread17LinearCombinationISJ_Li1EffLNS1K_9ScaleType4KindE0ELNS_15FloatRoundStyleE2ESJ_EENS1_15EpilogueDefaultEEEEEvvEEEEvNT_6ParamsE --------------------------
	.section	.nv.info._ZN7cutlass13device_kernelINS_4gemm6kernel13GemmUniversalIN4cute5tupleIJiiiiEEENS1_10collective13CollectiveMmaINS1_34MainloopSm90TmaGmmaWarpSpecializedILi5ENS5_IJNS4_1CILi2EEENSA_ILi1EEESC_EEENS1_35KernelTmaWarpSpecializedCooperativeEEENS5_IJNSA_ILi256EEENSA_ILi64EEESH_EEENS_10bfloat16_tENS5_IJlSC_lEEESJ_SK_NS4_8TiledMMAINS4_8MMA_AtomIJNS4_4SM904GMMA27MMA_64x64x16_F32BF16BF16_SSILNSO_5MajorE0ELSQ_0ELNSO_7ScaleInE1ELSR_1EEEEEENS4_6LayoutISD_NS5_IJSC_NSA_ILi0EEESV_EEEEENS5_IJNS4_10UnderscoreESY_SY_EEEEENS4_13SM90_TMA_LOADENS4_14ComposedLayoutINS4_7SwizzleILi3ELi4ELi3EEENS4_18smem_ptr_flag_bitsILi16EEENSU_INS5_IJNSA_ILi8EEESH_EEENS5_IJSH_SC_EEEEEEEvNS4_8identityENS4_23SM90_TMA_LOAD_MULTICASTES1B_vS1C_EENS_8epilogue10collective6detail29Sm90TmaWarpSpecializedAdapterINS1G_15DefaultEpilogueISJ_SK_SK_NS1F_6thread17LinearCombinationISJ_Li1EffLNS1K_9ScaleType4KindE0ELNS_15FloatRoundStyleE2ESJ_EENS1_15EpilogueDefaultEEEEEvvEEEEvNT_6ParamsE,"",@"SHT_CUDA_INFO"
	.sectionflags	@""
	.align	4


	//----- nvinfo : EIATTR_CUDA_API_VERSION
	.align		4
        /*0000*/ 	.byte	0x04, 0x37
        /*0002*/ 	.short	(.L_21 - .L_20)
.L_20:
        /*0004*/ 	.word	0x00000082


	//----- nvinfo : EIATTR_KPARAM_INFO
	.align		4
.L_21:
        /*0008*/ 	.byte	0x04, 0x17
        /*000a*/ 	.short	(.L_23 - .L_22)
.L_22:
        /*000c*/ 	.word	0x00000000
        /*0010*/ 	.short	0x0000
        /*0012*/ 	.short	0x0070
        /*0014*/ 	.byte	0x00, 0xf0, 0x01, 0x10


	//----- nvinfo : EIATTR_SPARSE_MMA_MASK
	.align		4
.L_23:
        /*0018*/ 	.byte	0x03, 0x50
        /*001a*/ 	.short	0x0000


	//----- nvinfo : EIATTR_MAXREG_COUNT
	.align		4
        /*001c*/ 	.byte	0x03, 0x1b
        /*001e*/ 	.short	0x00a8


	//----- nvinfo : EIATTR_NUM_BARRIERS
	.align		4
        /*0020*/ 	.byte	0x02, 0x4c
        /*0022*/ 	.byte	0x01
	.zero		1


	//----- nvinfo : EIATTR_EXTERNS
	.align		4
        /*0024*/ 	.byte	0x04, 0x0f
        /*0026*/ 	.short	(.L_25 - .L_24)


	//   ....[0]....
	.align		4
.L_24:
        /*0028*/ 	.word	index@(__assertfail)


	//----- nvinfo : EIATTR_MERCURY_ISA_VERSION
	.align		4
.L_25:
        /*002c*/ 	.byte	0x03, 0x5f
        /*002e*/ 	.short	0x0101


	//----- nvinfo : EIATTR_INT_WARP_WIDE_INSTR_OFFSETS
	.align		4
        /*0030*/ 	.byte	0x04, 0x31
        /*0032*/ 	.short	(.L_27 - .L_26)


	//   ....[0]....
.L_26:
        /*0034*/ 	.word	0x000004a0


	//   ....[1]....
        /*0038*/ 	.word	0x000004d0


	//   ....[2]....
        /*003c*/ 	.word	0x00000690


	//----- nvinfo : EIATTR_COOP_GROUP_MASK_REGIDS
	.align		4
.L_27:
        /*0040*/ 	.byte	0x04, 0x29
        /*0042*/ 	.short	(.L_29 - .L_28)


	//   ....[0]....
.L_28:
        /*0044*/ 	.word	0xffffffff


	//   ....[1]....
        /*0048*/ 	.word	0xffffffff


	//   ....[2]....
        /*004c*/ 	.word	0xffffffff


	//   ....[3]....
        /*0050*/ 	.word	0xffffffff


	//   ....[4]....
        /*0054*/ 	.word	0xffffffff


	//   ....[5]....
        /*0058*/ 	.word	0xffffffff


	//----- nvinfo : EIATTR_COOP_GROUP_INSTR_OFFSETS
	.align		4
.L_29:
        /*005c*/ 	.byte	0x04, 0x28
        /*005e*/ 	.short	(.L_31 - .L_30)


	//   ....[0]....
.L_30:
        /*0060*/ 	.word	0x00000060


	//   ....[1]....
        /*0064*/ 	.word	0x00000070


	//   ....[2]....
        /*0068*/ 	.word	0x00000130


	//   ....[3]....
        /*006c*/ 	.word	0x000002f0


	//   ....[4]....
        /*0070*/ 	.word	0x00000810


	//   ....[5]....
        /*0074*/ 	.word	0x00001260


	//----- nvinfo : EIATTR_REG_RECONFIG
	.align		4
.L_31:
        /*0078*/ 	.byte	0x01, 0x54
	.zero		2


	//----- nvinfo : EIATTR_SYSCALL_OFFSETS
	.align		4
        /*007c*/ 	.byte	0x04, 0x46
        /*007e*/ 	.short	(.L_33 - .L_32)


	//   ....[0]....
.L_32:
        /*0080*/ 	.word	0x00001420


	//----- nvinfo : EIATTR_MBARRIER_INSTR_OFFSETS
	.align		4
.L_33:
        /*0084*/ 	.byte	0x04, 0x39
        /*0086*/ 	.short	(.L_35 - .L_34)


	//   ....[0]....
.L_34:
        /*0088*/ 	.word	0x00000230
        /*008c*/ 	.word	0x000000ff
        /*0090*/ 	.word	0x00000000
        /*0094*/ 	.short	0x0100
        /*0096*/ 	.byte	0x08
	.zero		1


	//   ....[1]....
        /*0098*/ 	.word	0x00000240
        /*009c*/ 	.word	0x000000ff
        /*00a0*/ 	.word	0x00000028
        /*00a4*/ 	.short	0x0100
        /*00a6*/ 	.byte	0x08
	.zero		1


	//   ....[2]....
        /*00a8*/ 	.word	0x00000250
        /*00ac*/ 	.word	0x000000ff
        /*00b0*/ 	.word	0x00000008
        /*00b4*/ 	.short	0x0100
        /*00b6*/ 	.byte	0x08
	.zero		1


	//   ....[3]....
        /*00b8*/ 	.word	0x00000260
        /*00bc*/ 	.word	0x000000ff
        /*00c0*/ 	.word	0x00000030
        /*00c4*/ 	.short	0x0100
        /*00c6*/ 	.byte	0x08
	.zero		1


	//   ....[4]....
        /*00c8*/ 	.word	0x00000270
        /*00cc*/ 	.word	0x000000ff
        /*00d0*/ 	.word	0x00000010
        /*00d4*/ 	.short	0x0100
        /*00d6*/ 	.byte	0x08
	.zero		1


	//   ....[5]....
        /*00d8*/ 	.word	0x00000280
        /*00dc*/ 	.word	0x000000ff
        /*00e0*/ 	.word	0x00000038
        /*00e4*/ 	.short	0x0100
        /*00e6*/ 	.byte	0x08
	.zero		1


	//   ....[6]....
        /*00e8*/ 	.word	0x00000290
        /*00ec*/ 	.word	0x000000ff
        /*00f0*/ 	.word	0x00000018
        /*00f4*/ 	.short	0x0100
        /*00f6*/ 	.byte	0x08
	.zero		1


	//   ....[7]....
        /*00f8*/ 	.word	0x000002a0
        /*00fc*/ 	.word	0x000000ff
        /*0100*/ 	.word	0x00000040
        /*0104*/ 	.short	0x0100
        /*0106*/ 	.byte	0x08
	.zero		1


	//   ....[8]....
        /*0108*/ 	.word	0x000002b0
        /*010c*/ 	.word	0x000000ff
        /*0110*/ 	.word	0x00000020
        /*0114*/ 	.short	0x0100
        /*0116*/ 	.byte	0x08
	.zero		1


	//   ....[9]....
        /*0118*/ 	.word	0x000002c0
        /*011c*/ 	.word	0x000000ff
        /*0120*/ 	.word	0x00000048
        /*0124*/ 	.short	0x0100
        /*0126*/ 	.byte	0x08
	.zero		1


	//   ....[10]....
        /*0128*/ 	.word	0x00000710
        /*012c*/ 	.word	0x000000ff
        /*0130*/ 	.word	0x00000060
        /*0134*/ 	.short	0x0100
        /*0136*/ 	.byte	0x06
	.zero		1


	//   ....[11]....
        /*0138*/ 	.word	0x000007a0
        /*013c*/ 	.word	0x000000ff
        /*0140*/ 	.word	0x00000068
        /*0144*/ 	.short	0x0100
        /*0146*/ 	.byte	0x06
	.zero		1


	//   ....[12]....
        /*0148*/ 	.word	0x000014e0
        /*014c*/ 	.word	0x00000003
        /*0150*/ 	.word	0x00000000
        /*0154*/ 	.short	0x010a
        /*0156*/ 	.byte	0x3f
	.zero		1


	//   ....[13]....
        /*0158*/ 	.word	0x00001520
        /*015c*/ 	.word	0x00000003
        /*0160*/ 	.word	0x00000000
        /*0164*/ 	.short	0x010a
        /*0166*/ 	.byte	0x3f
	.zero		1


	//   ....[14]....
        /*0168*/ 	.word	0x00001a70
        /*016c*/ 	.word	0x00000005
        /*0170*/ 	.word	0x00000000
        /*0174*/ 	.short	0x010a
        /*0176*/ 	.byte	0x3f
	.zero		1


	//   ....[15]....
        /*0178*/ 	.word	0x00001ab0
        /*017c*/ 	.word	0x00000005
        /*0180*/ 	.word	0x00000000
        /*0184*/ 	.short	0x010a
        /*0186*/ 	.byte	0x3f
	.zero		1


	//   ....[16]....
        /*0188*/ 	.word	0x00001e90
        /*018c*/ 	.word	0x00000005
        /*0190*/ 	.word	0x00000000
        /*0194*/ 	.short	0x0101
        /*0196*/ 	.byte	0x3f
	.zero		1


	//   ....[17]....
        /*0198*/ 	.word	0x000020b0
        /*019c*/ 	.word	0x00000003
        /*01a0*/ 	.word	0x00000000
        /*01a4*/ 	.short	0x0101
        /*01a6*/ 	.byte	0x3f
	.zero		1


	//   ....[18]....
        /*01a8*/ 	.word	0x00008110
        /*01ac*/ 	.word	0x00000017
        /*01b0*/ 	.word	0x00000028
        /*01b4*/ 	.short	0x010a
        /*01b6*/ 	.byte	0x3f
	.zero		1


	//   ....[19]....
        /*01b8*/ 	.word	0x00008480
        /*01bc*/ 	.word	0x00000003
        /*01c0*/ 	.word	0x00000068
        /*01c4*/ 	.short	0x0101
        /*01c6*/ 	.byte	0x3f
	.zero		1


	//   ....[20]....
        /*01c8*/ 	.word	0x00008be0
        /*01cc*/ 	.word	0x00000007
        /*01d0*/ 	.word	0x00000000
        /*01d4*/ 	.short	0x010a
        /*01d6*/ 	.byte	0x3f
	.zero		1


	//   ....[21]....
        /*01d8*/ 	.word	0x00008c60
        /*01dc*/ 	.word	0x00000008
        /*01e0*/ 	.word	0x00000000
        /*01e4*/ 	.short	0x010a
        /*01e6*/ 	.byte	0x3f
	.zero		1


	//   ....[22]....
        /*01e8*/ 	.word	0x00008cf0
        /*01ec*/ 	.word	0x00000009
        /*01f0*/ 	.word	0x00000000
        /*01f4*/ 	.short	0x010a
        /*01f6*/ 	.byte	0x3f
	.zero		1


	//   ....[23]....
        /*01f8*/ 	.word	0x00008d80
        /*01fc*/ 	.word	0x00000006
        /*0200*/ 	.word	0x00000000
        /*0204*/ 	.short	0x010a
        /*0206*/ 	.byte	0x3f
	.zero		1


	//   ....[24]....
        /*0208*/ 	.word	0x00008e10
        /*020c*/ 	.word	0x00000003
        /*0210*/ 	.word	0x00000000
        /*0214*/ 	.short	0x010a
        /*0216*/ 	.byte	0x3f
	.zero		1


	//   ....[25]....
        /*0218*/ 	.word	0x00008e70
        /*021c*/ 	.word	0x00000003
        /*0220*/ 	.word	0x00000000
        /*0224*/ 	.short	0x010a
        /*0226*/ 	.byte	0x3f
	.zero		1


	//   ....[26]....
        /*0228*/ 	.word	0x00008ec0
        /*022c*/ 	.word	0x00000005
        /*0230*/ 	.word	0x00000000
        /*0234*/ 	.short	0x010a
        /*0236*/ 	.byte	0x3f
	.zero		1


	//   ....[27]....
        /*0238*/ 	.word	0x00008f90
        /*023c*/ 	.word	0x00000017
        /*0240*/ 	.word	0x00000028
        /*0244*/ 	.short	0x010a
        /*0246*/ 	.byte	0x3f
	.zero		1


	//   ....[28]....
        /*0248*/ 	.word	0x00009060
        /*024c*/ 	.word	0x00000007
        /*0250*/ 	.word	0x00000000
        /*0254*/ 	.short	0x010a
        /*0256*/ 	.byte	0x3f
	.zero		1


	//   ....[29]....
        /*0258*/ 	.word	0x000090b0
        /*025c*/ 	.word	0x00000008
        /*0260*/ 	.word	0x00000000
        /*0264*/ 	.short	0x010a
        /*0266*/ 	.byte	0x3f
	.zero		1


	//   ....[30]....
        /*0268*/ 	.word	0x00009100
        /*026c*/ 	.word	0x00000009
        /*0270*/ 	.word	0x00000000
        /*0274*/ 	.short	0x010a
        /*0276*/ 	.byte	0x3f
	.zero		1


	//   ....[31]....
        /*0278*/ 	.word	0x00009150
        /*027c*/ 	.word	0x00000006
        /*0280*/ 	.word	0x00000000
        /*0284*/ 	.short	0x010a
        /*0286*/ 	.byte	0x3f
	.zero		1


	//----- nvinfo : EIATTR_NUM_MBARRIERS
	.align		4
.L_35:
        /*0288*/ 	.byte	0x03, 0x38
        /*028a*/ 	.short	0x000c


	//----- nvinfo : EIATTR_EXIT_INSTR_OFFSETS
	.align		4
        /*028c*/ 	.byte	0x04, 0x1c
        /*028e*/ 	.short	(.L_37 - .L_36)


	//   ....[0]....
.L_36:
        /*0290*/ 	.word	0x00000980


	//   ....[1]....
        /*0294*/ 	.word	0x00001190


	//   ....[2]....
        /*0298*/ 	.word	0x00007820


	//   ....[3]....
        /*029c*/ 	.word	0x00007d80


	//   ....[4]....
        /*02a0*/ 	.word	0x00008e60


	//----- nvinfo : EIATTR_MAX_THREADS
	.align		4
.L_37:
        /*02a4*/ 	.byte	0x04, 0x05
        /*02a6*/ 	.short	(.L_39 - .L_38)
.L_38:
        /*02a8*/ 	.word	0x00000180
        /*02ac*/ 	.word	0x00000001
        /*02b0*/ 	.word	0x00000001


	//----- nvinfo : EIATTR_CRS_STACK_SIZE
	.align		4
.L_39:
        /*02b4*/ 	.byte	0x04, 0x1e
        /*02b6*/ 	.short	(.L_41 - .L_40)
.L_40:
        /*02b8*/ 	.word	0x00000000


	//----- nvinfo : EIATTR_CBANK_PARAM_SIZE
	.align		4
.L_41:
        /*02bc*/ 	.byte	0x03, 0x19
        /*02be*/ 	.short	0x0470


	//----- nvinfo : EIATTR_PARAM_CBANK
	.align		4
        /*02c0*/ 	.byte	0x04, 0x0a
        /*02c2*/ 	.short	(.L_43 - .L_42)
	.align		4
.L_42:
        /*02c4*/ 	.word	index@(.nv.constant0._ZN7cutlass13device_kernelINS_4gemm6kernel13GemmUniversalIN4cute5tupleIJiiiiEEENS1_10collective13CollectiveMmaINS1_34MainloopSm90TmaGmmaWarpSpecializedILi5ENS5_IJNS4_1CILi2EEENSA_ILi1EEESC_EEENS1_35KernelTmaWarpSpecializedCooperativeEEENS5_IJNSA_ILi256EEENSA_ILi64EEESH_EEENS_10bfloat16_tENS5_IJlSC_lEEESJ_SK_NS4_8TiledMMAINS4_8MMA_AtomIJNS4_4SM904GMMA27MMA_64x64x16_F32BF16BF16_SSILNSO_5MajorE0ELSQ_0ELNSO_7ScaleInE1ELSR_1EEEEEENS4_6LayoutISD_NS5_IJSC_NSA_ILi0EEESV_EEEEENS5_IJNS4_10UnderscoreESY_SY_EEEEENS4_13SM90_TMA_LOADENS4_14ComposedLayoutINS4_7SwizzleILi3ELi4ELi3EEENS4_18smem_ptr_flag_bitsILi16EEENSU_INS5_IJNSA_ILi8EEESH_EEENS5_IJSH_SC_EEEEEEEvNS4_8identityENS4_23SM90_TMA_LOAD_MULTICASTES1B_vS1C_EENS_8epilogue10collective6detail29Sm90TmaWarpSpecializedAdapterINS1G_15DefaultEpilogueISJ_SK_SK_NS1F_6thread17LinearCombinationISJ_Li1EffLNS1K_9ScaleType4KindE0ELNS_15FloatRoundStyleE2ESJ_EENS1_15EpilogueDefaultEEEEEvvEEEEvNT_6ParamsE)
        /*02c8*/ 	.short	0x0210
        /*02ca*/ 	.short	0x0470


	//----- nvinfo : EIATTR_SW_WAR
	.align		4
.L_43:
        /*02cc*/ 	.byte	0x04, 0x36
        /*02ce*/ 	.short	(.L_45 - .L_44)
.L_44:
        /*02d0*/ 	.word	0x00000008
.L_45:


//--------------------- .nv.callgraph             --------------------------
	.section	.nv.callgraph,"",@"SHT_CUDA_CALLGRAPH"
	.align	4
	.sectionentsize	8
	.align		4
        /*0000*/ 	.word	0x00000000
	.align		4
        /*0004*/ 	.word	0xffffffff
	.align		4
        /*0008*/ 	.word	index@(_ZN7cutlass13device_kernelINS_4gemm6kernel13GemmUniversalIN4cute5tupleIJiiiiEEENS1_10collective13CollectiveMmaINS1_34MainloopSm90TmaGmmaWarpSpecializedILi5ENS5_IJNS4_1CILi2EEENSA_ILi1EEESC_EEENS1_35KernelTmaWarpSpecializedCooperativeEEENS5_IJNSA_ILi256EEENSA_ILi64EEESH_EEENS_10bfloat16_tENS5_IJlSC_lEEESJ_SK_NS4_8TiledMMAINS4_8MMA_AtomIJNS4_4SM904GMMA27MMA_64x64x16_F32BF16BF16_SSILNSO_5MajorE0ELSQ_0ELNSO_7ScaleInE1ELSR_1EEEEEENS4_6LayoutISD_NS5_IJSC_NSA_ILi0EEESV_EEEEENS5_IJNS4_10UnderscoreESY_SY_EEEEENS4_13SM90_TMA_LOADENS4_14ComposedLayoutINS4_7SwizzleILi3ELi4ELi3EEENS4_18smem_ptr_flag_bitsILi16EEENSU_INS5_IJNSA_ILi8EEESH_EEENS5_IJSH_SC_EEEEEEEvNS4_8identityENS4_23SM90_TMA_LOAD_MULTICASTES1B_vS1C_EENS_8epilogue10collective6detail29Sm90TmaWarpSpecializedAdapterINS1G_15DefaultEpilogueISJ_SK_SK_NS1F_6thread17LinearCombinationISJ_Li1EffLNS1K_9ScaleType4KindE0ELNS_15FloatRoundStyleE2ESJ_EENS1_15EpilogueDefaultEEEEEvvEEEEvNT_6ParamsE)
	.align		4
        /*000c*/ 	.word	index@(__assertfail)
	.align		4
        /*0010*/ 	.word	0x00000000
	.align		4
        /*0014*/ 	.word	0xfffffffe
	.align		4
        /*0018*/ 	.word	0x00000000
	.align		4
        /*001c*/ 	.word	0xfffffffd
	.align		4
        /*0020*/ 	.word	0x00000000
	.align		4
        /*0024*/ 	.word	0xfffffffc


//--------------------- .nv.constant4             --------------------------
	.section	.nv.constant4,"a",@progbits
	.align	8
	.align		8
.nv.constant4:
        /*0000*/ 	.dword	__assertfail
	.align		8
        /*0008*/ 	.dword	__unnamed_1
	.align		8
        /*0010*/ 	.dword	_ZN39_INTERNAL_8133636d_4_k_cu_a67ddd97_40254cuda3std3__45__cpo5beginE
	.align		8
        /*0018*/ 	.dword	_ZN39_INTERNAL_8133636d_4_k_cu_a67ddd97_40254cuda3std3__45__cpo3endE
	.align		8
        /*0020*/ 	.dword	_ZN39_INTERNAL_8133636d_4_k_cu_a67ddd97_40254cuda3std3__45__cpo6cbeginE
	.align		8
        /*0028*/ 	.dword	_ZN39_INTERNAL_8133636d_4_k_cu_a67ddd97_40254cuda3std3__45__cpo4cendE
	.align		8
        /*0030*/ 	.dword	_ZN39_INTERNAL_8133636d_4_k_cu_a67ddd97_40254cuda3std3__441_GLOBAL__N__8133636d_4_k_cu_a67ddd97_40256ignoreE
	.align		8
        /*0038*/ 	.dword	_ZN39_INTERNAL_8133636d_4_k_cu_a67ddd97_40254cuda3std3__419piecewise_constructE
	.align		8
        /*0040*/ 	.dword	_ZN39_INTERNAL_8133636d_4_k_cu_a67ddd97_40254cuda3std3__48in_placeE
	.align		8
        /*0048*/ 	.dword	_ZN39_INTERNAL_8133636d_4_k_cu_a67ddd97_40254cuda3std6ranges3__45__cpo4swapE
	.align		8
        /*0050*/ 	.dword	_ZN39_INTERNAL_8133636d_4_k_cu_a67ddd97_40254cuda3std6ranges3__45__cpo9iter_moveE
	.align		8
        /*0058*/ 	.dword	_ZN39_INTERNAL_8133636d_4_k_cu_a67ddd97_40254cute7productE
	.align		8
        /*0060*/ 	.dword	_ZN39_INTERNAL_8133636d_4_k_cu_a67ddd97_40254cute1_E
	.align		8
        /*0068*/ 	.dword	$str$22
	.align		8
        /*0070*/ 	.dword	$str$23


//--------------------- .text._ZN7cutlass13device_kernelINS_4gemm6kernel13GemmUniversalIN4cute5tupleIJiiiiEEENS1_10collective13CollectiveMmaINS1_34MainloopSm90TmaGmmaWarpSpecializedILi5ENS5_IJNS4_1CILi2EEENSA_ILi1EEESC_EEENS1_35KernelTmaWarpSpecializedCooperativeEEENS5_IJNSA_ILi256EEENSA_ILi64EEESH_EEENS_10bfloat16_tENS5_IJlSC_lEEESJ_SK_NS4_8TiledMMAINS4_8MMA_AtomIJNS4_4SM904GMMA27MMA_64x64x16_F32BF16BF16_SSILNSO_5MajorE0ELSQ_0ELNSO_7ScaleInE1ELSR_1EEEEEENS4_6LayoutISD_NS5_IJSC_NSA_ILi0EEESV_EEEEENS5_IJNS4_10UnderscoreESY_SY_EEEEENS4_13SM90_TMA_LOADENS4_14ComposedLayoutINS4_7SwizzleILi3ELi4ELi3EEENS4_18smem_ptr_flag_bitsILi16EEENSU_INS5_IJNSA_ILi8EEESH_EEENS5_IJSH_SC_EEEEEEEvNS4_8identityENS4_23SM90_TMA_LOAD_MULTICASTES1B_vS1C_EENS_8epilogue10collective6detail29Sm90TmaWarpSpecializedAdapterINS1G_15DefaultEpilogueISJ_SK_SK_NS1F_6thread17LinearCombinationISJ_Li1EffLNS1K_9ScaleType4KindE0ELNS_15FloatRoundStyleE2ESJ_EENS1_15EpilogueDefaultEEEEEvvEEEEvNT_6ParamsE --------------------------
	.section	.text._ZN7cutlass13device_kernelINS_4gemm6kernel13GemmUniversalIN4cute5tupleIJiiiiEEENS1_10collective13CollectiveMmaINS1_34MainloopSm90TmaGmmaWarpSpecializedILi5ENS5_IJNS4_1CILi2EEENSA_ILi1EEESC_EEENS1_35KernelTmaWarpSpecializedCooperativeEEENS5_IJNSA_ILi256EEENSA_ILi64EEESH_EEENS_10bfloat16_tENS5_IJlSC_lEEESJ_SK_NS4_8TiledMMAINS4_8MMA_AtomIJNS4_4SM904GMMA27MMA_64x64x16_F32BF16BF16_SSILNSO_5MajorE0ELSQ_0ELNSO_7ScaleInE1ELSR_1EEEEEENS4_6LayoutISD_NS5_IJSC_NSA_ILi0EEESV_EEEEENS5_IJNS4_10UnderscoreESY_SY_EEEEENS4_13SM90_TMA_LOADENS4_14ComposedLayoutINS4_7SwizzleILi3ELi4ELi3EEENS4_18smem_ptr_flag_bitsILi16EEENSU_INS5_IJNSA_ILi8EEESH_EEENS5_IJSH_SC_EEEEEEEvNS4_8identityENS4_23SM90_TMA_LOAD_MULTICASTES1B_vS1C_EENS_8epilogue10collective6detail29Sm90TmaWarpSpecializedAdapterINS1G_15DefaultEpilogueISJ_SK_SK_NS1F_6thread17LinearCombinationISJ_Li1EffLNS1K_9ScaleType4KindE0ELNS_15FloatRoundStyleE2ESJ_EENS1_15EpilogueDefaultEEEEEvvEEEEvNT_6ParamsE,"ax",@progbits
	.align	128
.text._ZN7cutlass13device_kernelINS_4gemm6kernel13GemmUniversalIN4cute5tupleIJiiiiEEENS1_10collective13CollectiveMmaINS1_34MainloopSm90TmaGmmaWarpSpecializedILi5ENS5_IJNS4_1CILi2EEENSA_ILi1EEESC_EEENS1_35KernelTmaWarpSpecializedCooperativeEEENS5_IJNSA_ILi256EEENSA_ILi64EEESH_EEENS_10bfloat16_tENS5_IJlSC_lEEESJ_SK_NS4_8TiledMMAINS4_8MMA_AtomIJNS4_4SM904GMMA27MMA_64x64x16_F32BF16BF16_SSILNSO_5MajorE0ELSQ_0ELNSO_7ScaleInE1ELSR_1EEEEEENS4_6LayoutISD_NS5_IJSC_NSA_ILi0EEESV_EEEEENS5_IJNS4_10UnderscoreESY_SY_EEEEENS4_13SM90_TMA_LOADENS4_14ComposedLayoutINS4_7SwizzleILi3ELi4ELi3EEENS4_18smem_ptr_flag_bitsILi16EEENSU_INS5_IJNSA_ILi8EEESH_EEENS5_IJSH_SC_EEEEEEEvNS4_8identityENS4_23SM90_TMA_LOAD_MULTICASTES1B_vS1C_EENS_8epilogue10collective6detail29Sm90TmaWarpSpecializedAdapterINS1G_15DefaultEpilogueISJ_SK_SK_NS1F_6thread17LinearCombinationISJ_Li1EffLNS1K_9ScaleType4KindE0ELNS_15FloatRoundStyleE2ESJ_EENS1_15EpilogueDefaultEEEEEvvEEEEvNT_6ParamsE:
        .type           _ZN7cutlass13device_kernelINS_4gemm6kernel13GemmUniversalIN4cute5tupleIJiiiiEEENS1_10collective13CollectiveMmaINS1_34MainloopSm90TmaGmmaWarpSpecializedILi5ENS5_IJNS4_1CILi2EEENSA_ILi1EEESC_EEENS1_35KernelTmaWarpSpecializedCooperativeEEENS5_IJNSA_ILi256EEENSA_ILi64EEESH_EEENS_10bfloat16_tENS5_IJlSC_lEEESJ_SK_NS4_8TiledMMAINS4_8MMA_AtomIJNS4_4SM904GMMA27MMA_64x64x16_F32BF16BF16_SSILNSO_5MajorE0ELSQ_0ELNSO_7ScaleInE1ELSR_1EEEEEENS4_6LayoutISD_NS5_IJSC_NSA_ILi0EEESV_EEEEENS5_IJNS4_10UnderscoreESY_SY_EEEEENS4_13SM90_TMA_LOADENS4_14ComposedLayoutINS4_7SwizzleILi3ELi4ELi3EEENS4_18smem_ptr_flag_bitsILi16EEENSU_INS5_IJNSA_ILi8EEESH_EEENS5_IJSH_SC_EEEEEEEvNS4_8identityENS4_23SM90_TMA_LOAD_MULTICASTES1B_vS1C_EENS_8epilogue10collective6detail29Sm90TmaWarpSpecializedAdapterINS1G_15DefaultEpilogueISJ_SK_SK_NS1F_6thread17LinearCombinationISJ_Li1EffLNS1K_9ScaleType4KindE0ELNS_15FloatRoundStyleE2ESJ_EENS1_15EpilogueDefaultEEEEEvvEEEEvNT_6ParamsE,@function
        .size           _ZN7cutlass13device_kernelINS_4gemm6kernel13GemmUniversalIN4cute5tupleIJiiiiEEENS1_10collective13CollectiveMmaINS1_34MainloopSm90TmaGmmaWarpSpecializedILi5ENS5_IJNS4_1CILi2EEENSA_ILi1EEESC_EEENS1_35KernelTmaWarpSpecializedCooperativeEEENS5_IJNSA_ILi256EEENSA_ILi64EEESH_EEENS_10bfloat16_tENS5_IJlSC_lEEESJ_SK_NS4_8TiledMMAINS4_8MMA_AtomIJNS4_4SM904GMMA27MMA_64x64x16_F32BF16BF16_SSILNSO_5MajorE0ELSQ_0ELNSO_7ScaleInE1ELSR_1EEEEEENS4_6LayoutISD_NS5_IJSC_NSA_ILi0EEESV_EEEEENS5_IJNS4_10UnderscoreESY_SY_EEEEENS4_13SM90_TMA_LOADENS4_14ComposedLayoutINS4_7SwizzleILi3ELi4ELi3EEENS4_18smem_ptr_flag_bitsILi16EEENSU_INS5_IJNSA_ILi8EEESH_EEENS5_IJSH_SC_EEEEEEEvNS4_8identityENS4_23SM90_TMA_LOAD_MULTICASTES1B_vS1C_EENS_8epilogue10collective6detail29Sm90TmaWarpSpecializedAdapterINS1G_15DefaultEpilogueISJ_SK_SK_NS1F_6thread17LinearCombinationISJ_Li1EffLNS1K_9ScaleType4KindE0ELNS_15FloatRoundStyleE2ESJ_EENS1_15EpilogueDefaultEEEEEvvEEEEvNT_6ParamsE,(.L_x_199 - _ZN7cutlass13device_kernelINS_4gemm6kernel13GemmUniversalIN4cute5tupleIJiiiiEEENS1_10collective13CollectiveMmaINS1_34MainloopSm90TmaGmmaWarpSpecializedILi5ENS5_IJNS4_1CILi2EEENSA_ILi1EEESC_EEENS1_35KernelTmaWarpSpecializedCooperativeEEENS5_IJNSA_ILi256EEENSA_ILi64EEESH_EEENS_10bfloat16_tENS5_IJlSC_lEEESJ_SK_NS4_8TiledMMAINS4_8MMA_AtomIJNS4_4SM904GMMA27MMA_64x64x16_F32BF16BF16_SSILNSO_5MajorE0ELSQ_0ELNSO_7ScaleInE1ELSR_1EEEEEENS4_6LayoutISD_NS5_IJSC_NSA_ILi0EEESV_EEEEENS5_IJNS4_10UnderscoreESY_SY_EEEEENS4_13SM90_TMA_LOADENS4_14ComposedLayoutINS4_7SwizzleILi3ELi4ELi3EEENS4_18smem_ptr_flag_bitsILi16EEENSU_INS5_IJNSA_ILi8EEESH_EEENS5_IJSH_SC_EEEEEEEvNS4_8identityENS4_23SM90_TMA_LOAD_MULTICASTES1B_vS1C_EENS_8epilogue10collective6detail29Sm90TmaWarpSpecializedAdapterINS1G_15DefaultEpilogueISJ_SK_SK_NS1F_6thread17LinearCombinationISJ_Li1EffLNS1K_9ScaleType4KindE0ELNS_15FloatRoundStyleE2ESJ_EENS1_15EpilogueDefaultEEEEEvvEEEEvNT_6ParamsE)
        .other          _ZN7cutlass13device_kernelINS_4gemm6kernel13GemmUniversalIN4cute5tupleIJiiiiEEENS1_10collective13CollectiveMmaINS1_34MainloopSm90TmaGmmaWarpSpecializedILi5ENS5_IJNS4_1CILi2EEENSA_ILi1EEESC_EEENS1_35KernelTmaWarpSpecializedCooperativeEEENS5_IJNSA_ILi256EEENSA_ILi64EEESH_EEENS_10bfloat16_tENS5_IJlSC_lEEESJ_SK_NS4_8TiledMMAINS4_8MMA_AtomIJNS4_4SM904GMMA27MMA_64x64x16_F32BF16BF16_SSILNSO_5MajorE0ELSQ_0ELNSO_7ScaleInE1ELSR_1EEEEEENS4_6LayoutISD_NS5_IJSC_NSA_ILi0EEESV_EEEEENS5_IJNS4_10UnderscoreESY_SY_EEEEENS4_13SM90_TMA_LOADENS4_14ComposedLayoutINS4_7SwizzleILi3ELi4ELi3EEENS4_18smem_ptr_flag_bitsILi16EEENSU_INS5_IJNSA_ILi8EEESH_EEENS5_IJSH_SC_EEEEEEEvNS4_8identityENS4_23SM90_TMA_LOAD_MULTICASTES1B_vS1C_EENS_8epilogue10collective6detail29Sm90TmaWarpSpecializedAdapterINS1G_15DefaultEpilogueISJ_SK_SK_NS1F_6thread17LinearCombinationISJ_Li1EffLNS1K_9ScaleType4KindE0ELNS_15FloatRoundStyleE2ESJ_EENS1_15EpilogueDefaultEEEEEvvEEEEvNT_6ParamsE,@"STO_CUDA_ENTRY STV_DEFAULT"
_ZN7cutlass13device_kernelINS_4gemm6kernel13GemmUniversalIN4cute5tupleIJiiiiEEENS1_10collective13CollectiveMmaINS1_34MainloopSm90TmaGmmaWarpSpecializedILi5ENS5_IJNS4_1CILi2EEENSA_ILi1EEESC_EEENS1_35KernelTmaWarpSpecializedCooperativeEEENS5_IJNSA_ILi256EEENSA_ILi64EEESH_EEENS_10bfloat16_tENS5_IJlSC_lEEESJ_SK_NS4_8TiledMMAINS4_8MMA_AtomIJNS4_4SM904GMMA27MMA_64x64x16_F32BF16BF16_SSILNSO_5MajorE0ELSQ_0ELNSO_7ScaleInE1ELSR_1EEEEEENS4_6LayoutISD_NS5_IJSC_NSA_ILi0EEESV_EEEEENS5_IJNS4_10UnderscoreESY_SY_EEEEENS4_13SM90_TMA_LOADENS4_14ComposedLayoutINS4_7SwizzleILi3ELi4ELi3EEENS4_18smem_ptr_flag_bitsILi16EEENSU_INS5_IJNSA_ILi8EEESH_EEENS5_IJSH_SC_EEEEEEEvNS4_8identityENS4_23SM90_TMA_LOAD_MULTICASTES1B_vS1C_EENS_8epilogue10collective6detail29Sm90TmaWarpSpecializedAdapterINS1G_15DefaultEpilogueISJ_SK_SK_NS1F_6thread17LinearCombinationISJ_Li1EffLNS1K_9ScaleType4KindE0ELNS_15FloatRoundStyleE2ESJ_EENS1_15EpilogueDefaultEEEEEvvEEEEvNT_6ParamsE:
[----:B------:R-:W0:Y:S01]  /*0000*/  LDC R1, c[0x0][0x28] ;  /* 0x00000a00ff017b82 */ /* 0x000e220000000800 */
[----:B------:R-:W1:Y:S01]  /*0010*/  S2R R18, SR_TID.X ;  /* 0x0000000000127919 */ /* 0x000e620000002100 */
[----:B------:R-:W-:Y:S01]  /*0020*/  ELECT P0, URZ, PT ;  /* 0x00000000003f782f */ /* 0x000fe20003800000 */
[----:B------:R-:W-:Y:S01]  /*0030*/  BSSY B0, `(.L_x_0) ;  /* 0x000000f000007945 */ /* 0x000fe20003800000 */
[--C-:B-1----:R-:W-:Y:S02]  /*0040*/  SHF.R.U32.HI R0, RZ, 0x5, R18.reuse ;  /* 0x00000005ff007819 */ /* 0x102fe40000011612 */
[----:B------:R-:W-:-:S03]  /*0050*/  SHF.R.U32.HI R3, RZ, 0x7, R18 ;  /* 0x00000007ff037819 */ /* 0x000fc60000011612 */
[----:B------:R-:W1:Y:S04]  /*0060*/  SHFL.IDX PT, R2, R0, RZ, 0x1f ;  /* 0x00001fff00027589 */ /* 0x000e6800000e0000 */
[----:B------:R2:W3:Y:S01]  /*0070*/  SHFL.IDX PT, R5, R3, RZ, 0x1f ;  /* 0x00001fff03057589 */ /* 0x0004e200000e0000 */
[----:B-1----:R-:W-:-:S13]  /*0080*/  ISETP.NE.OR P0, PT, R2, RZ, !P0 ;  /* 0x000000ff0200720c */ /* 0x002fda0004705670 */
[----:B0-23--:R-:W-:Y:S05]  /*0090*/  @P0 BRA `(.L_x_1) ;  /* 0x0000000000200947 */ /* 0x00dfea0003800000 */
[----:B------:R-:W-:Y:S02]  /*00a0*/  ULDC.64 UR4, c[0x0][0x198] ;  /* 0x0000660000047ab9 */ /* 0x000fe40000000a00 */
[----:B------:R-:W-:Y:S02]  /*00b0*/  UIADD3 UR6, UP0, UR4, 0xf0, URZ ;  /* 0x000000f004067890 */ /* 0x000fe4000ff1e03f */
[----:B------:R-:W-:Y:S02]  /*00c0*/  UIADD3 UR4, UP1, UR4, 0x1f0, URZ ;  /* 0x000001f004047890 */ /* 0x000fe4000ff3e03f */
[----:B------:R-:W-:Y:S02]  /*00d0*/  UIADD3.X UR7, URZ, UR5, URZ, UP0, !UPT ;  /* 0x000000053f077290 */ /* 0x000fe400087fe43f */
[----:B------:R-:W-:-:S07]  /*00e0*/  UIADD3.X UR5, URZ, UR5, URZ, UP1, !UPT ;  /* 0x000000053f057290 */ /* 0x000fce0008ffe43f */
[----:B------:R0:W-:Y:S02]  /*00f0*/  UTMACCTL.PF [UR6] ;  /* 0x00000000060079b9 */ /* 0x0001e40008040000 */
[----:B------:R0:W-:Y:S02]  /*0100*/  UTMACCTL.PF [UR4] ;  /* 0x00000000040079b9 */ /* 0x0001e40008040000 */
[----:B0-----:R-:W-:Y:S01]  /*0110*/  NOP ;  /* 0x0000000000007918 */ /* 0x001fe20000000000 */
.L_x_1:
[----:B------:R-:W-:Y:S05]  /*0120*/  BSYNC B0 ;  /* 0x0000000000007941 */ /* 0x000fea0003800000 */
.L_x_0:
[----:B------:R-:W0:Y:S02]  /*0130*/  SHFL.IDX PT, R3, R0, RZ, 0x1f ;  /* 0x00001fff00037589 */ /* 0x000e2400000e0000 */
[----:B0-----:R-:W-:-:S13]  /*0140*/  ISETP.NE.AND P0, PT, R3, RZ, PT ;  /* 0x000000ff0300720c */ /* 0x001fda0003f05270 */
[----:B------:R-:W-:Y:S05]  /*0150*/  @P0 BRA `(.L_x_2) ;  /* 0x0000000000600947 */ /* 0x000fea0003800000 */
[----:B------:R-:W0:Y:S01]  /*0160*/  S2UR UR8, SR_CgaCtaId ;  /* 0x00000000000879c3 */ /* 0x000e220000008800 */
[----:B------:R-:W-:Y:S01]  /*0170*/  UMOV UR4, 0x400 ;  /* 0x0000040000047882 */ /* 0x000fe20000000000 */
[----:B------:R-:W-:Y:S01]  /*0180*/  UMOV UR5, 0x1 ;  /* 0x0000000100057882 */ /* 0x000fe20000000000 */
[----:B------:R-:W-:Y:S01]  /*0190*/  UMOV UR6, 0x4 ;  /* 0x0000000400067882 */ /* 0x000fe20000000000 */
[----:B------:R-:W-:Y:S01]  /*01a0*/  ELECT P0, URZ, PT ;  /* 0x00000000003f782f */ /* 0x000fe20003800000 */
[----:B------:R-:W-:-:S04]  /*01b0*/  UIADD3 UR6, -UR6, 0x100000, URZ ;  /* 0x0010000006067890 */ /* 0x000fc8000fffe13f */
[----:B------:R-:W-:Y:S02]  /*01c0*/  USHF.L.U32 UR7, UR6, 0xb, URZ ;  /* 0x0000000b06077899 */ /* 0x000fe4000800063f */
[----:B------:R-:W-:Y:S02]  /*01d0*/  USHF.L.U32 UR6, UR6, 0x1, URZ ;  /* 0x0000000106067899 */ /* 0x000fe4000800063f */
[----:B0-----:R-:W-:Y:S02]  /*01e0*/  ULEA UR8, UR8, UR4, 0x18 ;  /* 0x0000000408087291 */ /* 0x001fe4000f8ec03f */
[----:B------:R-:W-:-:S04]  /*01f0*/  UIADD3 UR4, -UR5, 0x100000, URZ ;  /* 0x0010000005047890 */ /* 0x000fc8000fffe13f */
[----:B------:R-:W-:Y:S02]  /*0200*/  USHF.L.U32 UR5, UR4, 0xb, URZ ;  /* 0x0000000b04057899 */ /* 0x000fe4000800063f */
[----:B------:R-:W-:Y:S01]  /*0210*/  USHF.L.U32 UR4, UR4, 0x1, URZ ;  /* 0x0000000104047899 */ /* 0x000fe2000800063f */
[----:B------:R-:W0:Y:S11]  /*0220*/  FENCE.VIEW.ASYNC.S ;  /* 0x00000000000073c6 */ /* 0x000e360000000000 */
[----:B0-----:R0:W1:Y:S01]  /*0230*/  SYNCS.EXCH.64 URZ, [UR8], UR4 ;  /* 0x00000004083f75b2 */ /* 0x0010620008000100 */
[----:B------:R0:W2:Y:S01]  /*0240*/  SYNCS.EXCH.64 URZ, [UR8+0x28], UR6 ;  /* 0x00002806083f75b2 */ /* 0x0000a20008000100 */
[----:B------:R0:W3:Y:S01]  /*0250*/  SYNCS.EXCH.64 URZ, [UR8+0x8], UR4 ;  /* 0x00000804083f75b2 */ /* 0x0000e20008000100 */
[----:B------:R0:W4:Y:S01]  /*0260*/  SYNCS.EXCH.64 URZ, [UR8+0x30], UR6 ;  /* 0x00003006083f75b2 */ /* 0x0001220008000100 */
[----:B------:R0:W0:Y:S01]  /*0270*/  SYNCS.EXCH.64 URZ, [UR8+0x10], UR4 ;  /* 0x00001004083f75b2 */ /* 0x0000220008000100 */
[----:B------:R0:W0:Y:S01]  /*0280*/  SYNCS.EXCH.64 URZ, [UR8+0x38], UR6 ;  /* 0x00003806083f75b2 */ /* 0x0000220008000100 */
[----:B------:R0:W0:Y:S01]  /*0290*/  SYNCS.EXCH.64 URZ, [UR8+0x18], UR4 ;  /* 0x00001804083f75b2 */ /* 0x0000220008000100 */
[----:B------:R0:W0:Y:S01]  /*02a0*/  SYNCS.EXCH.64 URZ, [UR8+0x40], UR6 ;  /* 0x00004006083f75b2 */ /* 0x0000220008000100 */
[----:B------:R0:W0:Y:S01]  /*02b0*/  SYNCS.EXCH.64 URZ, [UR8+0x20], UR4 ;  /* 0x00002004083f75b2 */ /* 0x0000220008000100 */
[----:B------:R0:W0:Y:S01]  /*02c0*/  SYNCS.EXCH.64 URZ, [UR8+0x48], UR6 ;  /* 0x00004806083f75b2 */ /* 0x0000220008000100 */
[----:B------:R-:W-:Y:S01]  /*02d0*/  NOP ;  /* 0x0000000000007918 */ /* 0x000fe20000000000 */
.L_x_2:
[----:B------:R-:W-:Y:S01]  /*02e0*/  SHF.R.S32.HI R7, RZ, 0x1f, R18 ;  /* 0x0000001fff077819 */ /* 0x000fe20000011412 */
[----:B------:R-:W5:Y:S01]  /*02f0*/  SHFL.IDX PT, R0, R0, RZ, 0x1f ;  /* 0x00001fff00007589 */ /* 0x000f6200000e0000 */
[----:B0-----:R-:W0:Y:S01]  /*0300*/  S2UR UR8, SR_CTAID.X ;  /* 0x00000000000879c3 */ /* 0x001e220000002500 */
[----:B------:R-:W-:Y:S02]  /*0310*/  ELECT P0, URZ, PT ;  /* 0x00000000003f782f */ /* 0x000fe40003800000 */
[----:B------:R-:W-:Y:S01]  /*0320*/  LEA.HI R7, R7, R18, RZ, 0x7 ;  /* 0x0000001207077211 */ /* 0x000fe200078f38ff */
[----:B------:R-:W1:Y:S01]  /*0330*/  S2R R4, SR_CTAID.Y ;  /* 0x0000000000047919 */ /* 0x000e620000002600 */
[----:B------:R-:W-:Y:S01]  /*0340*/  SHF.R.S32.HI R8, RZ, 0x1f, R3 ;  /* 0x0000001fff087819 */ /* 0x000fe20000011403 */
[----:B------:R-:W-:Y:S01]  /*0350*/  ULDC UR4, c[0x0][0x150] ;  /* 0x0000540000047ab9 */ /* 0x000fe20000000800 */
[----:B------:R-:W-:Y:S01]  /*0360*/  LOP3.LUT R7, R7, 0xffffff80, RZ, 0xc0, !PT ;  /* 0xffffff8007077812 */ /* 0x000fe200078ec0ff */
[----:B------:R-:W-:Y:S01]  /*0370*/  NOP ;  /* 0x0000000000007918 */ /* 0x000fe20000000000 */
[----:B------:R-:W-:Y:S01]  /*0380*/  LEA.HI R8, R8, R3, RZ, 0x2 ;  /* 0x0000000308087211 */ /* 0x000fe200078f10ff */
[----:B------:R-:W2:Y:S01]  /*0390*/  LDC R10, c[0x0][0x144] ;  /* 0x00005100ff0a7b82 */ /* 0x000ea20000000800 */
[----:B------:R-:W-:Y:S01]  /*03a0*/  NOP ;  /* 0x0000000000007918 */ /* 0x000fe20000000000 */
[----:B------:R-:W-:Y:S01]  /*03b0*/  IMAD.IADD R6, R18, 0x1, -R7 ;  /* 0x0000000112067824 */ /* 0x000fe200078e0a07 */
[----:B------:R-:W-:Y:S01]  /*03c0*/  LOP3.LUT R8, R8, 0x3ffffffc, RZ, 0xc0, !PT ;  /* 0x3ffffffc08087812 */ /* 0x000fe200078ec0ff */
[----:B------:R-:W-:Y:S01]  /*03d0*/  IMAD.MOV.U32 R23, RZ, RZ, 0x1 ;  /* 0x00000001ff177424 */ /* 0x000fe200078e00ff */
[----:B------:R-:W-:-:S02]  /*03e0*/  ISETP.NE.AND P3, PT, R5, RZ, PT ;  /* 0x000000ff0500720c */ /* 0x000fc40003f65270 */
[----:B------:R-:W-:Y:S01]  /*03f0*/  SHF.R.S32.HI R7, RZ, 0x1f, R6 ;  /* 0x0000001fff077819 */ /* 0x000fe20000011406 */
[----:B------:R-:W-:Y:S01]  /*0400*/  IMAD.IADD R8, R3, 0x1, -R8 ;  /* 0x0000000103087824 */ /* 0x000fe200078e0a08 */
[----:B------:R-:W3:Y:S02]  /*0410*/  LDC R13, c[0x0][0x140] ;  /* 0x00005000ff0d7b82 */ /* 0x000ee40000000800 */
[----:B------:R-:W-:Y:S02]  /*0420*/  LEA.HI R7, R7, R6, RZ, 0x3 ;  /* 0x0000000607077211 */ /* 0x000fe400078f18ff */
[----:B-----5:R-:W-:Y:S02]  /*0430*/  ISETP.NE.OR P0, PT, R0, RZ, !P0 ;  /* 0x000000ff0000720c */ /* 0x020fe40004705670 */
[--C-:B------:R-:W-:Y:S02]  /*0440*/  SHF.R.S32.HI R0, RZ, 0x3, R7.reuse ;  /* 0x00000003ff007819 */ /* 0x100fe40000011407 */
[----:B------:R-:W-:-:S02]  /*0450*/  SHF.R.S32.HI R7, RZ, 0x1f, R7 ;  /* 0x0000001fff077819 */ /* 0x000fc40000011407 */
[----:B0-----:R-:W-:Y:S02]  /*0460*/  I2FP.F32.U32 R9, UR8 ;  /* 0x0000000800097c45 */ /* 0x001fe40008201000 */
[----:B------:R-:W-:-:S03]  /*0470*/  LEA.HI R7, R7, R0, RZ, 0x2 ;  /* 0x0000000007077211 */ /* 0x000fc600078f10ff */
[----:B------:R-:W-:Y:S01]  /*0480*/  FMUL R9, R9, UR4 ;  /* 0x0000000409097c20 */ /* 0x000fe20008400000 */
[----:B------:R-:W-:Y:S01]  /*0490*/  LOP3.LUT R7, R7, 0xfffffffc, RZ, 0xc0, !PT ;  /* 0xfffffffc07077812 */ /* 0x000fe200078ec0ff */
[----:B------:R-:W-:Y:S01]  /*04a0*/  VOTEU.ALL UP0, P0 ;  /* 0x00000000003f7886 */ /* 0x000fe20000000000 */
[----:B-1----:R-:W-:Y:S01]  /*04b0*/  I2FP.F32.U32 R3, R4 ;  /* 0x0000000400037245 */ /* 0x002fe20000201000 */
[----:B------:R-:W-:Y:S01]  /*04c0*/  ULDC UR4, c[0x0][0x154] ;  /* 0x0000550000047ab9 */ /* 0x000fe20000000800 */
[----:B------:R-:W-:Y:S01]  /*04d0*/  VOTEU.ALL UP1, P0 ;  /* 0x00000000003f7886 */ /* 0x000fe20000020000 */
[----:B------:R-:W0:Y:S01]  /*04e0*/  F2I.U32.TRUNC.NTZ R9, R9 ;  /* 0x0000000900097305 */ /* 0x000e22000020f000 */
[----:B------:R-:W-:Y:S01]  /*04f0*/  IMAD.IADD R7, R0, 0x1, -R7 ;  /* 0x0000000100077824 */ /* 0x000fe200078e0a07 */
[----:B------:R-:W1:Y:S01]  /*0500*/  @!UP0 S2UR UR7, SR_CgaCtaId ;  /* 0x00000000000789c3 */ /* 0x000e620000008800 */
[----:B------:R-:W-:Y:S01]  /*0510*/  FMUL R12, R3, UR4 ;  /* 0x00000004030c7c20 */ /* 0x000fe20008400000 */
[----:B------:R-:W-:Y:S01]  /*0520*/  UMOV UR4, 0x20 ;  /* 0x0000002000047882 */ /* 0x000fe20000000000 */
[----:B------:R-:W-:Y:S01]  /*0530*/  IMAD R8, R8, 0x4, R7 ;  /* 0x0000000408087824 */ /* 0x000fe200078e0207 */
[----:B------:R-:W-:Y:S01]  /*0540*/  @!UP0 UMOV UR6, 0x400 ;  /* 0x0000040000068882 */ /* 0x000fe20000000000 */
[----:B------:R-:W-:-:S04]  /*0550*/  @!UP0 UIADD3 UR4, -UR4, 0x100000, URZ ;  /* 0x0010000004048890 */ /* 0x000fc8000fffe13f */
[----:B------:R-:W-:Y:S02]  /*0560*/  @!UP0 USHF.L.U32 UR5, UR4, 0xb, URZ ;  /* 0x0000000b04058899 */ /* 0x000fe4000800063f */
[----:B------:R-:W-:Y:S01]  /*0570*/  @!UP0 USHF.L.U32 UR4, UR4, 0x1, URZ ;  /* 0x0000000104048899 */ /* 0x000fe2000800063f */
[----:B---3--:R-:W-:Y:S01]  /*0580*/  ISETP.EQ.U32.AND P2, PT, R13, 0x1, PT ;  /* 0x000000010d00780c */ /* 0x008fe20003f42070 */
[----:B------:R-:W3:Y:S01]  /*0590*/  F2I.U32.TRUNC.NTZ R12, R12 ;  /* 0x0000000c000c7305 */ /* 0x000ee2000020f000 */
[----:B------:R-:W-:Y:S01]  /*05a0*/  LEA.HI R0, R8, R8, RZ, 0x1 ;  /* 0x0000000808007211 */ /* 0x000fe200078f08ff */
[----:B------:R-:W5:Y:S03]  /*05b0*/  LDC R7, c[0x0][0x148] ;  /* 0x00005200ff077b82 */ /* 0x000f660000000800 */
[----:B------:R-:W-:Y:S01]  /*05c0*/  LOP3.LUT R11, R0, 0xfffffffe, RZ, 0xc0, !PT ;  /* 0xfffffffe000b7812 */ /* 0x000fe200078ec0ff */
[----:B0-----:R-:W-:Y:S01]  /*05d0*/  IMAD.MOV R15, RZ, RZ, -R9 ;  /* 0x000000ffff0f7224 */ /* 0x001fe200078e0a09 */
[----:B------:R-:W-:-:S03]  /*05e0*/  SHF.R.S32.HI R9, RZ, 0x1f, R2 ;  /* 0x0000001fff097819 */ /* 0x000fc60000011402 */
[----:B--2---:R-:W-:Y:S01]  /*05f0*/  IMAD R3, R10, R15, UR8 ;  /* 0x000000080a037e24 */ /* 0x004fe2000f8e020f */
[----:B------:R-:W-:Y:S01]  /*0600*/  LEA.HI R9, R9, R2, RZ, 0x2 ;  /* 0x0000000209097211 */ /* 0x000fe200078f10ff */
[C---:B------:R-:W-:Y:S02]  /*0610*/  IMAD.IADD R0, R8.reuse, 0x1, -R11 ;  /* 0x0000000108007824 */ /* 0x040fe400078e0a0b */
[----:B------:R-:W-:Y:S01]  /*0620*/  IMAD.SHL.U32 R11, R8, 0x4, RZ ;  /* 0x00000004080b7824 */ /* 0x000fe200078e00ff */
[----:B------:R-:W-:Y:S01]  /*0630*/  LOP3.LUT R9, R9, 0xfffffffc, RZ, 0xc0, !PT ;  /* 0xfffffffc09097812 */ /* 0x000fe200078ec0ff */
[----:B---3--:R-:W-:Y:S01]  /*0640*/  IMAD.MOV R24, RZ, RZ, -R12 ;  /* 0x000000ffff187224 */ /* 0x008fe200078e0a0c */
[----:B------:R-:W-:Y:S01]  /*0650*/  ISETP.NE.AND P4, PT, R0, R3, PT ;  /* 0x000000030000720c */ /* 0x000fe20003f85270 */
[----:B-1----:R-:W-:Y:S01]  /*0660*/  @!UP0 ULEA UR6, UR7, UR6, 0x18 ;  /* 0x0000000607068291 */ /* 0x002fe2000f8ec03f */
[----:B------:R-:W-:Y:S01]  /*0670*/  LOP3.LUT R22, R8, 0xc, R11, 0x78, !PT ;  /* 0x0000000c08167812 */ /* 0x000fe200078e780b */
[----:B------:R-:W-:Y:S01]  /*0680*/  IMAD.IADD R0, R2, 0x1, -R9 ;  /* 0x0000000102007824 */ /* 0x000fe200078e0a09 */
[----:B------:R-:W-:Y:S01]  /*0690*/  VOTEU.ALL UP0, P0 ;  /* 0x00000000003f7886 */ /* 0x000fe20000000000 */
[----:B------:R-:W-:Y:S01]  /*06a0*/  LOP3.LUT P0, RZ, R6, 0x7, RZ, 0xc0, !PT ;  /* 0x0000000706ff7812 */ /* 0x000fe2000780c0ff */
[----:B------:R-:W-:-:S02]  /*06b0*/  VIADD R6, R5, 0xffffffff ;  /* 0xffffffff05067836 */ /* 0x000fc40000000000 */
[----:B------:R-:W-:Y:S01]  /*06c0*/  ISETP.NE.AND P1, PT, R0, 0x3, PT ;  /* 0x000000030000780c */ /* 0x000fe20003f25270 */
[----:B-----5:R-:W-:Y:S01]  /*06d0*/  IMAD R9, R7, R24, R4 ;  /* 0x0000001807097224 */ /* 0x020fe200078e0204 */
[----:B------:R-:W-:Y:S02]  /*06e0*/  ISETP.LT.U32.AND P0, PT, R22, 0x2, !P0 ;  /* 0x000000021600780c */ /* 0x000fe40004701070 */
[----:B------:R-:W-:Y:S01]  /*06f0*/  ISETP.EQ.OR P1, PT, R0, RZ, !P1 ;  /* 0x000000ff0000720c */ /* 0x000fe20004f22670 */
[----:B------:R-:W0:Y:S02]  /*0700*/  FENCE.VIEW.ASYNC.S ;  /* 0x00000000000073c6 */ /* 0x000e240000000000 */
[----:B0-----:R0:W1:Y:S01]  /*0710*/  @!UP0 SYNCS.EXCH.64 URZ, [UR6+0x60], UR4 ;  /* 0x00006004063f85b2 */ /* 0x0010620008000100 */
[----:B------:R-:W-:Y:S02]  /*0720*/  @P4 LEA.HI R2, R22, R22, RZ, 0x1 ;  /* 0x0000001616024211 */ /* 0x000fe400078f08ff */
[----:B------:R-:W-:-:S02]  /*0730*/  ISETP.EQ.AND P1, PT, R5, RZ, P1 ;  /* 0x000000ff0500720c */ /* 0x000fc40000f22270 */
[----:B------:R-:W-:Y:S02]  /*0740*/  @P4 SHF.R.S32.HI R2, RZ, 0x1, R2 ;  /* 0x00000001ff024819 */ /* 0x000fe40000011402 */
[----:B------:R-:W-:Y:S02]  /*0750*/  ISETP.GE.U32.AND P6, PT, R6, 0x2, PT ;  /* 0x000000020600780c */ /* 0x000fe40003fc6070 */
[----:B------:R-:W-:Y:S02]  /*0760*/  @P4 ISETP.NE.AND P5, PT, R2, R9, PT ;  /* 0x000000090200420c */ /* 0x000fe40003fa5270 */
[----:B------:R-:W-:Y:S02]  /*0770*/  SEL R2, RZ, 0x1, !P0 ;  /* 0x00000001ff027807 */ /* 0x000fe40004000000 */
[----:B------:R-:W-:Y:S02]  /*0780*/  @P4 SEL R23, RZ, 0x1, P5 ;  /* 0x00000001ff174807 */ /* 0x000fe40002800000 */
[----:B------:R-:W-:Y:S01]  /*0790*/  SEL R19, RZ, 0x1, !P1 ;  /* 0x00000001ff137807 */ /* 0x000fe20004800000 */
[----:B------:R0:W2:Y:S01]  /*07a0*/  @!UP1 SYNCS.EXCH.64 URZ, [UR6+0x68], UR4 ;  /* 0x00006804063f95b2 */ /* 0x0000a20008000100 */
[----:B------:R-:W-:Y:S01]  /*07b0*/  LOP3.LUT R23, R23, R2, RZ, 0xc0, !PT ;  /* 0x0000000217177212 */ /* 0x000fe200078ec0ff */
[----:B------:R-:W-:Y:S01]  /*07c0*/  NOP ;  /* 0x0000000000007918 */ /* 0x000fe20000000000 */
[----:B------:R-:W-:Y:S01]  /*07d0*/  SEL R19, R19, 0x2, P6 ;  /* 0x0000000213137807 */ /* 0x000fe20003000000 */
[----:B------:R-:W-:Y:S06]  /*07e0*/  @!P2 BRA `(.L_x_3) ;  /* 0x000000000008a947 */ /* 0x000fec0003800000 */
[----:B-12-4-:R-:W-:Y:S01]  /*07f0*/  UCGABAR_ARV ;  /* 0x00000000000079c7 */ /* 0x016fe20008000000 */
[----:B------:R-:W-:Y:S05]  /*0800*/  BRA `(.L_x_4) ;  /* 0x0000000000047947 */ /* 0x000fea0003800000 */
.L_x_3:
[----:B-12-4-:R-:W-:Y:S01]  /*0810*/  NOP ;  /* 0x0000000000007918 */ /* 0x016fe20000000000 */
.L_x_4:
[----:B------:R-:W1:Y:S01]  /*0820*/  LDC R2, c[0x0][0x65c] ;  /* 0x00019700ff027b82 */ /* 0x000e620000000800 */
[----:B------:R-:W-:Y:S01]  /*0830*/  LOP3.LUT R5, R5, 0xfffff7ff, RZ, 0xc0, !PT ;  /* 0xfffff7ff05057812 */ /* 0x000fe200078ec0ff */
[----:B------:R-:W-:Y:S02]  /*0840*/  IMAD.U32 R8, RZ, RZ, UR8 ;  /* 0x00000008ff087e24 */ /* 0x000fe4000f8e00ff */
[----:B------:R-:W-:Y:S01]  /*0850*/  IMAD.MOV.U32 R9, RZ, RZ, RZ ;  /* 0x000000ffff097224 */ /* 0x000fe200078e00ff */
[----:B-1----:R-:W-:-:S13]  /*0860*/  ISETP.NE.AND P1, PT, R2, 0x1, PT ;  /* 0x000000010200780c */ /* 0x002fda0003f25270 */
[----:B------:R-:W1:Y:S01]  /*0870*/  @P1 LDC R17, c[0x0][0x10] ;  /* 0x00000400ff111b82 */ /* 0x000e620000000800 */
[----:B------:R-:W-:Y:S01]  /*0880*/  @P1 LOP3.LUT R5, R5, 0x800, RZ, 0xfc, !PT ;  /* 0x0000080005051812 */ /* 0x000fe200078efcff */
[----:B------:R-:W-:Y:S02]  /*0890*/  @P1 IMAD.MOV.U32 R5, RZ, RZ, RZ ;  /* 0x000000ffff051224 */ /* 0x000fe400078e00ff */
[----:B------:R-:W-:-:S04]  /*08a0*/  @P1 IMAD.MOV.U32 R13, RZ, RZ, RZ ;  /* 0x000000ffff0d1224 */ /* 0x000fc800078e00ff */
[----:B------:R-:W2:Y:S01]  /*08b0*/  @!P1 LDC R11, c[0x0][0xc] ;  /* 0x00000300ff0b9b82 */ /* 0x000ea20000000800 */
[----:B-1----:R-:W-:-:S04]  /*08c0*/  @P1 IMAD.WIDE.U32 R16, R17, UR8, R4 ;  /* 0x0000000811101c25 */ /* 0x002fc8000f8e0004 */
[----:B------:R-:W-:Y:S02]  /*08d0*/  @P1 IMAD.IADD R17, R17, 0x1, R13 ;  /* 0x0000000111111824 */ /* 0x000fe400078e020d */
[----:B--2---:R-:W-:-:S04]  /*08e0*/  @!P1 IMAD.WIDE.U32 R8, R4, R11, R8 ;  /* 0x0000000b04089225 */ /* 0x004fc800078e0008 */
[----:B------:R-:W-:Y:S02]  /*08f0*/  @!P1 IMAD.MOV.U32 R16, RZ, RZ, R8 ;  /* 0x000000ffff109224 */ /* 0x000fe400078e0008 */
[----:B------:R-:W-:Y:S01]  /*0900*/  @!P1 IMAD.MOV.U32 R17, RZ, RZ, R9 ;  /* 0x000000ffff119224 */ /* 0x000fe200078e0009 */
[----:B------:R-:W-:Y:S06]  /*0910*/  @!P2 BRA `(.L_x_5) ;  /* 0x00000000000ca947 */ /* 0x000fec0003800000 */
[----:B------:R-:W-:Y:S01]  /*0920*/  UCGABAR_WAIT ;  /* 0x0000000000007dc7 */ /* 0x000fe20008000000 */
[----:B------:R-:W-:Y:S01]  /*0930*/  CCTL.IVALL ;  /* 0x00000000ff00798f */ /* 0x000fe20002000000 */
[----:B------:R-:W-:Y:S05]  /*0940*/  BRA `(.L_x_6) ;  /* 0x0000000000047947 */ /* 0x000fea0003800000 */
.L_x_5:
[----:B------:R-:W-:Y:S06]  /*0950*/  BAR.SYNC.DEFER_BLOCKING 0x0 ;  /* 0x0000000000007b1d */ /* 0x000fec0000010000 */
.L_x_6:
[----:B------:R-:W-:Y:S05]  /*0960*/  @!P3 BRA `(.L_x_7) ;  /* 0x0000006c00b0b947 */ /* 0x000fea0003800000 */
[----:B------:R-:W-:-:S13]  /*0970*/  ISETP.GT.U32.AND P0, PT, R6, 0x1, PT ;  /* 0x000000010600780c */ /* 0x000fda0003f04070 */
[----:B0-----:R-:W-:Y:S05]  /*0980*/  @P0 EXIT ;  /* 0x000000000000094d */ /* 0x001fea0003800000 */
[----:B------:R-:W-:Y:S01]  /*0990*/  ULDC.64 UR4, c[0x0][0x650] ;  /* 0x0001940000047ab9 */ /* 0x000fe20000000a00 */
[----:B------:R-:W-:Y:S01]  /*09a0*/  PRMT R0, RZ, 0x7610, R0 ;  /* 0x00007610ff007816 */ /* 0x000fe20000000000 */
[----:B------:R-:W-:Y:S01]  /*09b0*/  IMAD.MOV.U32 R96, RZ, RZ, -0x1 ;  /* 0xffffffffff607424 */ /* 0x000fe200078e00ff */
[----:B------:R-:W-:Y:S01]  /*09c0*/  ISETP.GE.U32.AND P0, PT, R16, UR4, PT ;  /* 0x0000000410007c0c */ /* 0x000fe2000bf06070 */
[----:B------:R-:W-:Y:S02]  /*09d0*/  IMAD.MOV.U32 R92, RZ, RZ, -0x1 ;  /* 0xffffffffff5c7424 */ /* 0x000fe400078e00ff */
[----:B------:R-:W-:Y:S01]  /*09e0*/  IMAD.MOV.U32 R89, RZ, RZ, -0x1 ;  /* 0xffffffffff597424 */ /* 0x000fe200078e00ff */
[----:B------:R-:W-:-:S13]  /*09f0*/  ISETP.GE.U32.AND.EX P0, PT, R17, UR5, PT, P0 ;  /* 0x0000000511007c0c */ /* 0x000fda000bf06100 */
[----:B------:R-:W-:Y:S05]  /*0a00*/  @P0 BRA `(.L_x_8) ;  /* 0x0000000400280947 */ /* 0x000fea0003800000 */
[----:B------:R-:W0:Y:S01]  /*0a10*/  LDC.64 R20, c[0x0][0x628] ;  /* 0x00018a00ff147b82 */ /* 0x000e220000000a00 */
[----:B------:R-:W-:Y:S02]  /*0a20*/  IMAD.MOV.U32 R8, RZ, RZ, R16 ;  /* 0x000000ffff087224 */ /* 0x000fe400078e0010 */
[----:B------:R-:W-:-:S05]  /*0a30*/  IMAD.MOV.U32 R9, RZ, RZ, R17 ;  /* 0x000000ffff097224 */ /* 0x000fca00078e0011 */
[----:B------:R-:W1:Y:S08]  /*0a40*/  LDC R0, c[0x0][0x630] ;  /* 0x00018c00ff007b82 */ /* 0x000e700000000800 */
[----:B------:R-:W2:Y:S01]  /*0a50*/  LDC.64 R26, c[0x0][0x620] ;  /* 0x00018800ff1a7b82 */ /* 0x000ea20000000a00 */
[----:B0-----:R-:W-:-:S04]  /*0a60*/  ISETP.NE.U32.AND P0, PT, R20, RZ, PT ;  /* 0x000000ff1400720c */ /* 0x001fc80003f05070 */
[----:B------:R-:W-:-:S13]  /*0a70*/  ISETP.NE.AND.EX P0, PT, R21, RZ, PT, P0 ;  /* 0x000000ff1500720c */ /* 0x000fda0003f05300 */
[----:B-12---:R-:W-:Y:S05]  /*0a80*/  @!P0 BRA `(.L_x_9) ;  /* 0x0000000000288947 */ /* 0x006fea0003800000 */
[----:B------:R-:W0:Y:S02]  /*0a90*/  LDC R13, c[0x0][0x634] ;  /* 0x00018d00ff0d7b82 */ /* 0x000e240000000800 */
[----:B0-----:R-:W-:-:S05]  /*0aa0*/  IADD3 R13, P0, R16, R13, RZ ;  /* 0x0000000d100d7210 */ /* 0x001fca0007f1e0ff */
[----:B------:R-:W-:-:S04]  /*0ab0*/  IMAD.X R15, RZ, RZ, R17, P0 ;  /* 0x000000ffff0f7224 */ /* 0x000fc800000e0611 */
[----:B------:R-:W-:-:S04]  /*0ac0*/  IMAD.WIDE.U32 R8, R15, R20, RZ ;  /* 0x000000140f087225 */ /* 0x000fc800078e00ff */
[----:B------:R-:W-:-:S04]  /*0ad0*/  IMAD.WIDE.U32 R10, P0, R13, R21, R8 ;  /* 0x000000150d0a7225 */ /* 0x000fc80007800008 */
[----:B------:R-:W-:-:S04]  /*0ae0*/  IMAD.WIDE.U32 R8, R13, R20, RZ ;  /* 0x000000140d087225 */ /* 0x000fc800078e00ff */
[----:B------:R-:W-:Y:S01]  /*0af0*/  IMAD.X R13, RZ, RZ, RZ, P0 ;  /* 0x000000ffff0d7224 */ /* 0x000fe200000e06ff */
[----:B------:R-:W-:Y:S01]  /*0b00*/  IADD3 RZ, P0, R9, R10, RZ ;  /* 0x0000000a09ff7210 */ /* 0x000fe20007f1e0ff */
[----:B------:R-:W-:-:S04]  /*0b10*/  IMAD.MOV.U32 R12, RZ, RZ, R11 ;  /* 0x000000ffff0c7224 */ /* 0x000fc800078e000b */
[----:B------:R-:W-:-:S08]  /*0b20*/  IMAD.WIDE.U32.X R8, R15, R21, R12, P0 ;  /* 0x000000150f087225 */ /* 0x000fd000000e040c */
.L_x_9:
[----:B------:R-:W0:Y:S01]  /*0b30*/  LDC.64 R20, c[0x0][0x640] ;  /* 0x00019000ff147b82 */ /* 0x000e220000000a00 */
[--C-:B------:R-:W-:Y:S01]  /*0b40*/  SHF.R.U64 R89, R8, R0, R9.reuse ;  /* 0x0000000008597219 */ /* 0x100fe20000001209 */
[----:B------:R-:W-:Y:S01]  /*0b50*/  IMAD R28, R7, R24, R4 ;  /* 0x00000018071c7224 */ /* 0x000fe200078e0204 */
[----:B------:R-:W-:Y:S01]  /*0b60*/  SHF.R.U32.HI R0, RZ, R0, R9 ;  /* 0x00000000ff007219 */ /* 0x000fe20000011609 */
[----:B------:R-:W-:Y:S01]  /*0b70*/  IMAD.MOV.U32 R25, RZ, RZ, 0x1 ;  /* 0x00000001ff197424 */ /* 0x000fe200078e00ff */
[----:B------:R-:W-:-:S03]  /*0b80*/  IADD3 R5, P0, RZ, -R89, RZ ;  /* 0x80000059ff057210 */ /* 0x000fc60007f1e0ff */
[----:B------:R-:W1:Y:S02]  /*0b90*/  LDC R6, c[0x0][0x618] ;  /* 0x00018600ff067b82 */ /* 0x000e640000000800 */
[----:B------:R-:W-:-:S04]  /*0ba0*/  IMAD.X R9, RZ, RZ, ~R0, P0 ;  /* 0x000000ffff097224 */ /* 0x000fc800000e0e00 */
[-C--:B------:R-:W-:Y:S02]  /*0bb0*/  IMAD R0, R9, R26.reuse, RZ ;  /* 0x0000001a09007224 */ /* 0x080fe400078e02ff */
[----:B------:R-:W2:Y:S01]  /*0bc0*/  LDC R11, c[0x0][0x608] ;  /* 0x00018200ff0b7b82 */ /* 0x000ea20000000800 */
[----:B------:R-:W-:-:S04]  /*0bd0*/  IMAD.WIDE.U32 R8, R5, R26, R16 ;  /* 0x0000001a05087225 */ /* 0x000fc800078e0010 */
[----:B------:R-:W-:-:S03]  /*0be0*/  IMAD R5, R5, R27, R0 ;  /* 0x0000001b05057224 */ /* 0x000fc600078e0200 */
[----:B------:R-:W3:Y:S01]  /*0bf0*/  LDC R12, c[0x0][0x658] ;  /* 0x00019600ff0c7b82 */ /* 0x000ee20000000800 */
[----:B0-----:R-:W-:Y:S01]  /*0c00*/  ISETP.NE.U32.AND P0, PT, R20, RZ, PT ;  /* 0x000000ff1400720c */ /* 0x001fe20003f05070 */
[----:B------:R-:W-:Y:S02]  /*0c10*/  IMAD.IADD R5, R9, 0x1, R5 ;  /* 0x0000000109057824 */ /* 0x000fe400078e0205 */
[----:B------:R-:W-:Y:S01]  /*0c20*/  IMAD.MOV.U32 R9, RZ, RZ, -0x1 ;  /* 0xffffffffff097424 */ /* 0x000fe200078e00ff */
[----:B------:R-:W-:-:S03]  /*0c30*/  ISETP.NE.AND.EX P0, PT, R21, RZ, PT, P0 ;  /* 0x000000ff1500720c */ /* 0x000fc60003f05300 */
[----:B------:R-:W0:Y:S01]  /*0c40*/  LDC R15, c[0x0][0x600] ;  /* 0x00018000ff0f7b82 */ /* 0x000e220000000800 */
[-CC-:B-1----:R-:W-:Y:S02]  /*0c50*/  SHF.R.U64 R13, R8, R6.reuse, R5.reuse ;  /* 0x00000006080d7219 */ /* 0x182fe40000001205 */
[----:B------:R-:W-:-:S05]  /*0c60*/  SHF.R.U32.HI R0, RZ, R6, R5 ;  /* 0x00000006ff007219 */ /* 0x000fca0000011605 */
[----:B------:R-:W1:Y:S01]  /*0c70*/  LDC R14, c[0x0][0x648] ;  /* 0x00019200ff0e7b82 */ /* 0x000e620000000800 */
[-CC-:B--2---:R-:W-:Y:S02]  /*0c80*/  SHF.R.U64 R29, R13, R11.reuse, R0.reuse ;  /* 0x0000000b0d1d7219 */ /* 0x184fe40000001200 */
[----:B------:R-:W-:-:S05]  /*0c90*/  SHF.R.U32.HI R5, RZ, R11, R0 ;  /* 0x0000000bff057219 */ /* 0x000fca0000011600 */
[----:B------:R-:W2:Y:S01]  /*0ca0*/  LDC R26, c[0x0][0x638] ;  /* 0x00018e00ff1a7b82 */ /* 0x000ea20000000800 */
[-CC-:B---3--:R-:W-:Y:S02]  /*0cb0*/  SHF.R.U64 R24, R29, R12.reuse, R5.reuse ;  /* 0x0000000c1d187219 */ /* 0x188fe40000001205 */
[-C--:B------:R-:W-:Y:S02]  /*0cc0*/  SHF.L.U32 R0, R9, R12.reuse, RZ ;  /* 0x0000000c09007219 */ /* 0x080fe400000006ff */
[----:B------:R-:W-:Y:S01]  /*0cd0*/  SHF.R.U32.HI R5, RZ, R12, R5 ;  /* 0x0000000cff057219 */ /* 0x000fe20000011605 */
[----:B------:R-:W-:Y:S01]  /*0ce0*/  IMAD.MOV.U32 R4, RZ, RZ, R24 ;  /* 0x000000ffff047224 */ /* 0x000fe200078e0018 */
[----:B------:R-:W-:Y:S01]  /*0cf0*/  LOP3.LUT R10, RZ, R0, RZ, 0x33, !PT ;  /* 0x00000000ff0a7212 */ /* 0x000fe200078e33ff */
[----:B------:R-:W3:Y:S01]  /*0d00*/  LDC R27, c[0x0][0x610] ;  /* 0x00018400ff1b7b82 */ /* 0x000ee20000000800 */
[----:B------:R-:W-:Y:S05]  /*0d10*/  @!P0 BRA `(.L_x_10) ;  /* 0x0000000000288947 */ /* 0x000fea0003800000 */
[----:B------:R-:W4:Y:S02]  /*0d20*/  LDC R9, c[0x0][0x64c] ;  /* 0x00019300ff097b82 */ /* 0x000f240000000800 */
[----:B----4-:R-:W-:-:S05]  /*0d30*/  IADD3 R9, P0, R24, R9, RZ ;  /* 0x0000000918097210 */ /* 0x010fca0007f1e0ff */
        /* <DEDUP_REMOVED lines=8> */
.L_x_10:
[----:B-1----:R-:W-:Y:S01]  /*0dc0*/  SHF.R.U64 R4, R4, R14, R5 ;  /* 0x0000000e04047219 */ /* 0x002fe20000001205 */
[----:B0-----:R-:W-:Y:S01]  /*0dd0*/  VIADD R6, R15, 0xffffffff ;  /* 0xffffffff0f067836 */ /* 0x001fe20000000000 */
[----:B------:R-:W-:Y:S02]  /*0de0*/  SHF.L.U32 R0, R25, R12, RZ ;  /* 0x0000000c19007219 */ /* 0x000fe400000006ff */
[----:B------:R-:W-:Y:S01]  /*0df0*/  LOP3.LUT R5, R29, R10, RZ, 0xc0, !PT ;  /* 0x0000000a1d057212 */ /* 0x000fe200078ec0ff */
[----:B------:R-:W-:Y:S01]  /*0e00*/  IMAD.MOV R7, RZ, RZ, -R4 ;  /* 0x000000ffff077224 */ /* 0x000fe200078e0a04 */
[----:B------:R-:W-:Y:S02]  /*0e10*/  SEL R3, R3, R28, !P1 ;  /* 0x0000001c03037207 */ /* 0x000fe40004800000 */
[----:B------:R-:W-:Y:S01]  /*0e20*/  LOP3.LUT R6, R13, R6, RZ, 0xc0, !PT ;  /* 0x000000060d067212 */ /* 0x000fe200078ec0ff */
[----:B------:R-:W-:Y:S02]  /*0e30*/  IMAD R4, R0, R4, R5 ;  /* 0x0000000400047224 */ /* 0x000fe400078e0205 */
[----:B--2---:R-:W-:-:S02]  /*0e40*/  IMAD R0, R7, R26, R24 ;  /* 0x0000001a07007224 */ /* 0x004fc400078e0218 */
[----:B---3--:R-:W-:Y:S02]  /*0e50*/  IMAD R3, R4, R27, R3 ;  /* 0x0000001b04037224 */ /* 0x008fe400078e0203 */
[----:B------:R-:W-:Y:S02]  /*0e60*/  IMAD R96, R0, R15, R6 ;  /* 0x0000000f00607224 */ /* 0x000fe400078e0206 */
[----:B------:R-:W-:-:S03]  /*0e70*/  IMAD.MOV.U32 R4, RZ, RZ, 0x1 ;  /* 0x00000001ff047424 */ /* 0x000fc600078e00ff */
[----:B------:R-:W-:Y:S02]  /*0e80*/  SEL R92, R96, R3, !P1 ;  /* 0x00000003605c7207 */ /* 0x000fe40004800000 */
[----:B------:R-:W-:Y:S02]  /*0e90*/  PRMT R0, R4, 0x7610, R0 ;  /* 0x0000761004007816 */ /* 0x000fe40000000000 */
[----:B------:R-:W-:-:S07]  /*0ea0*/  SEL R96, R3, R96, !P1 ;  /* 0x0000006003607207 */ /* 0x000fce0004800000 */
.L_x_8:
[----:B------:R-:W-:-:S08]  /*0eb0*/  NOP ;  /* 0x0000000000007918 */ /* 0x000fd00000000000 */
[----:B------:R-:W0:Y:S02]  /*0ec0*/  USETMAXREG.TRY_ALLOC.CTAPOOL UP0, 0xe8 ;  /* 0x000000e8000079c8 */ /* 0x000e240008000600 */
[----:B0-----:R-:W-:-:S13]  /*0ed0*/  PLOP3.LUT P0, PT, PT, PT, UP0, 0x80, 0x0 ;  /* 0x000000000000781c */ /* 0x001fda0003f0f008 */
[----:B------:R-:W-:Y:S05]  /*0ee0*/  @!P0 BRA `(.L_x_8) ;  /* 0xfffffffc00f08947 */ /* 0x000fea000383ffff */
[----:B------:R-:W-:Y:S01]  /*0ef0*/  ULDC.64 UR4, c[0x0][0x598] ;  /* 0x0001660000047ab9 */ /* 0x000fe20000000a00 */
[----:B------:R-:W-:Y:S01]  /*0f00*/  ULDC.64 UR36, c[0x0][0x208] ;  /* 0x0000820000247ab9 */ /* 0x000fe20000000a00 */
[----:B------:R-:W-:-:S04]  /*0f10*/  ISETP.NE.U32.AND P0, PT, RZ, UR4, PT ;  /* 0x00000004ff007c0c */ /* 0x000fc8000bf05070 */
[----:B------:R-:W-:-:S13]  /*0f20*/  ISETP.NE.AND.EX P0, PT, RZ, UR5, PT, P0 ;  /* 0x00000005ff007c0c */ /* 0x000fda000bf05300 */
[----:B------:R-:W-:Y:S05]  /*0f30*/  @!P0 BRA `(.L_x_11) ;  /* 0x00000000001c8947 */ /* 0x000fea0003800000 */
[----:B------:R-:W0:Y:S02]  /*0f40*/  LDC.64 R4, c[0x0][0x598] ;  /* 0x00016600ff047b82 */ /* 0x000e240000000a00 */
[----:B0-----:R-:W2:Y:S02]  /*0f50*/  LDG.E.64 R4, desc[UR36][R4.64] ;  /* 0x0000002404047981 */ /* 0x001ea4000c1e1b00 */
[----:B--2---:R-:W-:-:S04]  /*0f60*/  ISETP.NE.U32.AND P0, PT, R4, RZ, PT ;  /* 0x000000ff0400720c */ /* 0x004fc80003f05070 */
[----:B------:R-:W-:-:S13]  /*0f70*/  ISETP.NE.AND.EX P0, PT, R5, RZ, PT, P0 ;  /* 0x000000ff0500720c */ /* 0x000fda0003f05300 */
[----:B------:R-:W-:Y:S05]  /*0f80*/  @!P0 BRA `(.L_x_11) ;  /* 0x0000000000088947 */ /* 0x000fea0003800000 */
[----:B------:R0:W5:Y:S01]  /*0f90*/  LD.E R88, desc[UR36][R4.64] ;  /* 0x0000002404587980 */ /* 0x000162000c101900 */
[----:B------:R-:W-:Y:S05]  /*0fa0*/  BRA `(.L_x_12) ;  /* 0x0000000000247947 */ /* 0x000fea0003800000 */
.L_x_11:
[----:B------:R-:W-:Y:S02]  /*0fb0*/  ULDC.64 UR4, c[0x0][0x588] ;  /* 0x0001620000047ab9 */ /* 0x000fe40000000a00 */
[----:B------:R-:W-:-:S04]  /*0fc0*/  ISETP.NE.U32.AND P0, PT, RZ, UR4, PT ;  /* 0x00000004ff007c0c */ /* 0x000fc8000bf05070 */
[----:B------:R-:W-:-:S13]  /*0fd0*/  ISETP.NE.AND.EX P0, PT, RZ, UR5, PT, P0 ;  /* 0x00000005ff007c0c */ /* 0x000fda000bf05300 */
[----:B------:R-:W-:Y:S05]  /*0fe0*/  @!P0 BRA `(.L_x_13) ;  /* 0x00000000000c8947 */ /* 0x000fea0003800000 */
[----:B------:R-:W0:Y:S02]  /*0ff0*/  LDC.64 R4, c[0x0][0x588] ;  /* 0x00016200ff047b82 */ /* 0x000e240000000a00 */
[----:B0-----:R1:W5:Y:S01]  /*1000*/  LDG.E R88, desc[UR36][R4.64] ;  /* 0x0000002404587981 */ /* 0x001362000c1e1900 */
[----:B------:R-:W-:Y:S05]  /*1010*/  BRA `(.L_x_12) ;  /* 0x0000000000087947 */ /* 0x000fea0003800000 */
.L_x_13:
[----:B------:R-:W-:Y:S02]  /*1020*/  ULDC UR4, c[0x0][0x580] ;  /* 0x0001600000047ab9 */ /* 0x000fe40000000800 */
[----:B------:R-:W-:-:S07]  /*1030*/  IMAD.U32 R88, RZ, RZ, UR4 ;  /* 0x00000004ff587e24 */ /* 0x000fce000f8e00ff */
.L_x_12:
[----:B------:R-:W-:Y:S02]  /*1040*/  ULDC.64 UR4, c[0x0][0x5a0] ;  /* 0x0001680000047ab9 */ /* 0x000fe40000000a00 */
[----:B------:R-:W-:-:S04]  /*1050*/  ISETP.NE.U32.AND P0, PT, RZ, UR4, PT ;  /* 0x00000004ff007c0c */ /* 0x000fc8000bf05070 */
[----:B------:R-:W-:-:S13]  /*1060*/  ISETP.NE.AND.EX P0, PT, RZ, UR5, PT, P0 ;  /* 0x00000005ff007c0c */ /* 0x000fda000bf05300 */
[----:B------:R-:W-:Y:S05]  /*1070*/  @!P0 BRA `(.L_x_14) ;  /* 0x00000000001c8947 */ /* 0x000fea0003800000 */
[----:B01----:R-:W0:Y:S02]  /*1080*/  LDC.64 R4, c[0x0][0x5a0] ;  /* 0x00016800ff047b82 */ /* 0x003e240000000a00 */
[----:B0-----:R-:W2:Y:S02]  /*1090*/  LDG.E.64 R4, desc[UR36][R4.64] ;  /* 0x0000002404047981 */ /* 0x001ea4000c1e1b00 */
[----:B--2---:R-:W-:-:S04]  /*10a0*/  ISETP.NE.U32.AND P0, PT, R4, RZ, PT ;  /* 0x000000ff0400720c */ /* 0x004fc80003f05070 */
[----:B------:R-:W-:-:S13]  /*10b0*/  ISETP.NE.AND.EX P0, PT, R5, RZ, PT, P0 ;  /* 0x000000ff0500720c */ /* 0x000fda0003f05300 */
[----:B------:R-:W-:Y:S05]  /*10c0*/  @!P0 BRA `(.L_x_14) ;  /* 0x0000000000088947 */ /* 0x000fea0003800000 */
[----:B------:R0:W5:Y:S01]  /*10d0*/  LD.E R90, desc[UR36][R4.64] ;  /* 0x00000024045a7980 */ /* 0x000162000c101900 */
[----:B------:R-:W-:Y:S05]  /*10e0*/  BRA `(.L_x_15) ;  /* 0x0000000000247947 */ /* 0x000fea0003800000 */
.L_x_14:
[----:B------:R-:W-:Y:S02]  /*10f0*/  ULDC.64 UR4, c[0x0][0x590] ;  /* 0x0001640000047ab9 */ /* 0x000fe40000000a00 */
[----:B------:R-:W-:-:S04]  /*1100*/  ISETP.NE.U32.AND P0, PT, RZ, UR4, PT ;  /* 0x00000004ff007c0c */ /* 0x000fc8000bf05070 */
[----:B------:R-:W-:-:S13]  /*1110*/  ISETP.NE.AND.EX P0, PT, RZ, UR5, PT, P0 ;  /* 0x00000005ff007c0c */ /* 0x000fda000bf05300 */
[----:B------:R-:W-:Y:S05]  /*1120*/  @!P0 BRA `(.L_x_16) ;  /* 0x00000000000c8947 */ /* 0x000fea0003800000 */
[----:B------:R-:W2:Y:S02]  /*1130*/  LDC.64 R90, c[0x0][0x590] ;  /* 0x00016400ff5a7b82 */ /* 0x000ea40000000a00 */
[----:B--2---:R2:W5:Y:S01]  /*1140*/  LDG.E R90, desc[UR36][R90.64] ;  /* 0x000000245a5a7981 */ /* 0x004562000c1e1900 */
[----:B------:R-:W-:Y:S05]  /*1150*/  BRA `(.L_x_15) ;  /* 0x0000000000087947 */ /* 0x000fea0003800000 */
.L_x_16:
[----:B------:R-:W-:Y:S02]  /*1160*/  ULDC UR4, c[0x0][0x584] ;  /* 0x0001610000047ab9 */ /* 0x000fe40000000800 */
[----:B------:R-:W-:-:S07]  /*1170*/  IMAD.U32 R90, RZ, RZ, UR4 ;  /* 0x00000004ff5a7e24 */ /* 0x000fce000f8e00ff */
.L_x_15:
[----:B------:R-:W-:-:S13]  /*1180*/  LOP3.LUT P0, RZ, R0, 0xff, RZ, 0xc0, !PT ;  /* 0x000000ff00ff7812 */ /* 0x000fda000780c0ff */
[----:B------:R-:W-:Y:S05]  /*1190*/  @!P0 EXIT ;  /* 0x000000000000894d */ /* 0x000fea0003800000 */
[----:B------:R-:W-:Y:S01]  /*11a0*/  ULDC UR4, c[0x0][0x28c] ;  /* 0x0000a30000047ab9 */ /* 0x000fe20000000800 */
[----:B------:R-:W-:Y:S01]  /*11b0*/  LOP3.LUT R106, R19, 0x1, RZ, 0xfc, !PT ;  /* 0x00000001136a7812 */ /* 0x000fe200078efcff */
[----:B------:R-:W-:Y:S01]  /*11c0*/  UIADD3 UR4, UR4, 0x3f, URZ ;  /* 0x0000003f04047890 */ /* 0x000fe2000fffe03f */
[----:B------:R-:W-:Y:S01]  /*11d0*/  UMOV UR38, URZ ;  /* 0x0000003f00267c82 */ /* 0x000fe20008000000 */
[----:B------:R-:W-:Y:S02]  /*11e0*/  UMOV UR39, URZ ;  /* 0x0000003f00277c82 */ /* 0x000fe40008000000 */
[----:B------:R-:W-:-:S04]  /*11f0*/  USHF.R.S32.HI UR5, URZ, 0x1f, UR4 ;  /* 0x0000001f3f057899 */ /* 0x000fc80008011404 */
[----:B------:R-:W-:-:S04]  /*1200*/  ULEA.HI UR5, UR5, UR4, URZ, 0x6 ;  /* 0x0000000405057291 */ /* 0x000fc8000f8f303f */
[----:B------:R-:W-:-:S12]  /*1210*/  USHF.R.S32.HI UR40, URZ, 0x6, UR5 ;  /* 0x000000063f287899 */ /* 0x000fd80008011405 */
.L_x_162:
[----:B------:R-:W-:Y:S01]  /*1220*/  LOP3.LUT R0, R18, 0x80, RZ, 0xc0, !PT ;  /* 0x0000008012007812 */ /* 0x000fe200078ec0ff */
[----:B---3--:R-:W3:Y:S01]  /*1230*/  S2UR UR7, SR_CgaCtaId ;  /* 0x00000000000779c3 */ /* 0x008ee20000008800 */
[----:B------:R-:W-:Y:S02]  /*1240*/  UMOV UR6, 0x400 ;  /* 0x0000040000067882 */ /* 0x000fe40000000000 */
[----:B------:R-:W-:-:S06]  /*1250*/  SHF.R.U32.HI R0, RZ, 0x7, R0 ;  /* 0x00000007ff007819 */ /* 0x000fcc0000011600 */
[----:B----4-:R-:W4:Y:S01]  /*1260*/  SHFL.IDX PT, R0, R0, RZ, 0x1f ;  /* 0x00001fff00007589 */ /* 0x010f2200000e0000 */
[----:B---3--:R-:W-:Y:S01]  /*1270*/  ULEA UR6, UR7, UR6, 0x18 ;  /* 0x0000000607067291 */ /* 0x008fe2000f8ec03f */
[----:B----4-:R-:W-:-:S13]  /*1280*/  R2UR UR4, R0 ;  /* 0x00000000000472ca */ /* 0x010fda00000e0000 */
[----:B------:R-:W-:-:S04]  /*1290*/  ULEA.HI UR5, UR4, UR4, URZ, 0x1 ;  /* 0x0000000404057291 */ /* 0x000fc8000f8f083f */
[----:B------:R-:W-:-:S04]  /*12a0*/  ULOP3.LUT UR5, UR5, 0x7fffe, URZ, 0xc0, !UPT ;  /* 0x0007fffe05057892 */ /* 0x000fc8000f8ec03f */
[----:B------:R-:W-:-:S03]  /*12b0*/  UIADD3 UR5, UR4, -UR5, URZ ;  /* 0x8000000504057290 */ /* 0x000fc6000fffe03f */
[----:B------:R-:W-:Y:S01]  /*12c0*/  ULDC UR4, c[0x0][0x28c] ;  /* 0x0000a30000047ab9 */ /* 0x000fe20000000800 */
[----:B------:R-:W-:Y:S01]  /*12d0*/  ULEA UR5, UR5, UR6, 0xd ;  /* 0x0000000605057291 */ /* 0x000fe2000f8e683f */
[----:B------:R-:W-:-:S03]  /*12e0*/  ISETP.LT.AND P0, PT, RZ, UR4, PT ;  /* 0x00000004ff007c0c */ /* 0x000fc6000bf01270 */
[----:B------:R-:W-:-:S04]  /*12f0*/  UIADD3 UR5, UR5, 0x100, URZ ;  /* 0x0000010005057890 */ /* 0x000fc8000fffe03f */
[----:B------:R-:W-:-:S04]  /*1300*/  USHF.R.U32.HI UR5, URZ, 0x4, UR5 ;  /* 0x000000043f057899 */ /* 0x000fc80008011605 */
[----:B------:R-:W-:Y:S02]  /*1310*/  ULOP3.LUT UR41, UR5, 0x3fff, URZ, 0xc0, !UPT ;  /* 0x00003fff05297892 */ /* 0x000fe4000f8ec03f */
[----:B01---5:R-:W-:Y:S10]  /*1320*/  @P0 BRA `(.L_x_17) ;  /* 0x0000000000400947 */ /* 0x023ff40003800000 */
[----:B------:R-:W-:Y:S01]  /*1330*/  MOV R0, 0x0 ;  /* 0x0000000000007802 */ /* 0x000fe20000000f00 */
[----:B------:R-:W-:Y:S01]  /*1340*/  ULDC.64 UR4, c[0x4][0x68] ;  /* 0x01001a0000047ab9 */ /* 0x000fe20000000a00 */
[----:B------:R-:W-:Y:S01]  /*1350*/  ULDC.64 UR6, c[0x4][0x8] ;  /* 0x0100020000067ab9 */ /* 0x000fe20000000a00 */
[----:B01----:R-:W-:Y:S01]  /*1360*/  IMAD.U32 R4, RZ, RZ, UR4 ;  /* 0x00000004ff047e24 */ /* 0x003fe2000f8e00ff */
[----:B------:R0:W1:Y:S01]  /*1370*/  LDC.64 R14, c[0x4][R0] ;  /* 0x01000000000e7b82 */ /* 0x0000620000000a00 */
[----:B------:R-:W-:Y:S01]  /*1380*/  IMAD.U32 R5, RZ, RZ, UR5 ;  /* 0x00000005ff057e24 */ /* 0x000fe2000f8e00ff */
[----:B------:R-:W-:Y:S01]  /*1390*/  ULDC.64 UR4, c[0x4][0x70] ;  /* 0x01001c0000047ab9 */ /* 0x000fe20000000a00 */
[----:B------:R-:W-:Y:S02]  /*13a0*/  IMAD.U32 R10, RZ, RZ, UR6 ;  /* 0x00000006ff0a7e24 */ /* 0x000fe4000f8e00ff */
[----:B------:R-:W-:Y:S02]  /*13b0*/  IMAD.U32 R6, RZ, RZ, UR4 ;  /* 0x00000004ff067e24 */ /* 0x000fe4000f8e00ff */
[----:B------:R-:W-:-:S02]  /*13c0*/  IMAD.U32 R7, RZ, RZ, UR5 ;  /* 0x00000005ff077e24 */ /* 0x000fc4000f8e00ff */
[----:B------:R-:W-:Y:S02]  /*13d0*/  IMAD.U32 R11, RZ, RZ, UR7 ;  /* 0x00000007ff0b7e24 */ /* 0x000fe4000f8e00ff */
[----:B------:R-:W-:Y:S02]  /*13e0*/  IMAD.MOV.U32 R8, RZ, RZ, 0x1e1 ;  /* 0x000001e1ff087424 */ /* 0x000fe400078e00ff */
[----:B------:R-:W-:Y:S02]  /*13f0*/  IMAD.MOV.U32 R12, RZ, RZ, 0x1 ;  /* 0x00000001ff0c7424 */ /* 0x000fe400078e00ff */
[----:B0-----:R-:W-:-:S07]  /*1400*/  IMAD.MOV.U32 R13, RZ, RZ, RZ ;  /* 0x000000ffff0d7224 */ /* 0x001fce00078e00ff */
[----:B------:R-:W-:-:S07]  /*1410*/  LEPC R20, `(.L_x_17) ;  /* 0x000000001014794e */ /* 0x000fce0000000000 */
[----:B-12--5:R-:W-:Y:S05]  /*1420*/  CALL.ABS.NOINC R14 ;  /* 0x000000000e007343 */ /* 0x026fea0003c00000 */
.L_x_17:
[----:B------:R-:W-:-:S13]  /*1430*/  ISETP.NE.AND P0, PT, R106, 0x3, PT ;  /* 0x000000036a00780c */ /* 0x000fda0003f05270 */
[----:B------:R-:W-:Y:S05]  /*1440*/  @!P0 BRA `(.L_x_18) ;  /* 0x0000000000048947 */ /* 0x000fea0003800000 */
[----:B------:R-:W-:Y:S01]  /*1450*/  BPT.TRAP 0x1 ;  /* 0x000000040000795c */ /* 0x000fe20000300000 */
.L_x_18:
[----:B------:R-:W3:Y:S01]  /*1460*/  S2UR UR5, SR_CgaCtaId ;  /* 0x00000000000579c3 */ /* 0x000ee20000008800 */
[----:B------:R-:W-:Y:S01]  /*1470*/  UMOV UR4, 0x400 ;  /* 0x0000040000047882 */ /* 0x000fe20000000000 */
[----:B------:R-:W-:Y:S02]  /*1480*/  IMAD.U32 R0, RZ, RZ, UR38 ;  /* 0x00000026ff007e24 */ /* 0x000fe4000f8e00ff */
[----:B------:R-:W-:-:S03]  /*1490*/  IMAD.U32 R3, RZ, RZ, UR39 ;  /* 0x00000027ff037e24 */ /* 0x000fc6000f8e00ff */
[----:B------:R-:W-:Y:S01]  /*14a0*/  SHF.L.U32 R0, R0, 0x1f, RZ ;  /* 0x0000001f00007819 */ /* 0x000fe200000006ff */
[----:B---3--:R-:W-:-:S06]  /*14b0*/  ULEA UR4, UR5, UR4, 0x18 ;  /* 0x0000000405047291 */ /* 0x008fcc000f8ec03f */
[----:B------:R-:W-:-:S04]  /*14c0*/  IMAD.U32 R6, RZ, RZ, UR4 ;  /* 0x00000004ff067e24 */ /* 0x000fc8000f8e00ff */
[----:B------:R-:W-:-:S04]  /*14d0*/  IMAD R3, R3, 0x8, R6 ;  /* 0x0000000803037824 */ /* 0x000fc800078e0206 */
[----:B------:R3:W4:Y:S01]  /*14e0*/  SYNCS.PHASECHK.TRANS64.TRYWAIT P1, [R3+URZ], R0 ;  /* 0x00000000030075a7 */ /* 0x000722000802017f */
[----:B------:R-:W-:Y:S05]  /*14f0*/  @!P0 BRA `(.L_x_19) ;  /* 0x0000000000048947 */ /* 0x000fea0003800000 */
[----:B------:R-:W-:Y:S01]  /*1500*/  BPT.TRAP 0x1 ;  /* 0x000000040000795c */ /* 0x000fe20000300000 */
.L_x_19:
[----:B----4-:R-:W-:Y:S05]  /*1510*/  @P1 BRA `(.L_x_20) ;  /* 0x0000000000081947 */ /* 0x010fea0003800000 */
[----:B------:R-:W4:Y:S02]  /*1520*/  SYNCS.PHASECHK.TRANS64.TRYWAIT P1, [R3+URZ], R0 ;  /* 0x00000000030075a7 */ /* 0x000f24000802017f */
[----:B----4-:R-:W-:Y:S05]  /*1530*/  @!P1 BRA `(.L_x_21) ;  /* 0x00000078004c9947 */ /* 0x010fea0003800000 */
.L_x_20:
[----:B------:R-:W-:-:S04]  /*1540*/  UISETP.LT.AND UP0, UPT, UR40, 0x1, UPT ;  /* 0x000000012800788c */ /* 0x000fc8000bf01270 */
[----:B------:R-:W-:-:S06]  /*1550*/  USEL UR4, UR40, 0x1, UP0 ;  /* 0x0000000128047887 */ /* 0x000fcc0008000000 */
[----:B---34-:R-:W-:Y:S01]  /*1560*/  IMAD.U32 R0, RZ, RZ, UR4 ;  /* 0x00000004ff007e24 */ /* 0x018fe2000f8e00ff */
[----:B------:R-:W-:Y:S05]  /*1570*/  WARPSYNC.ALL ;  /* 0x0000000000007948 */ /* 0x000fea0003800000 */
[----:B------:R-:W-:-:S04]  /*1580*/  IADD3 R0, -R0, UR40, RZ ;  /* 0x0000002800007c10 */ /* 0x000fc8000fffe1ff */
[----:B------:R-:W-:Y:S02]  /*1590*/  ISETP.GE.AND P1, PT, R0, 0x1, PT ;  /* 0x000000010000780c */ /* 0x000fe40003f26270 */
[----:B------:R-:W-:Y:S01]  /*15a0*/  R2UR UR4, R6 ;  /* 0x00000000060472ca */ /* 0x000fe200000e0000 */
[----:B------:R-:W-:Y:S01]  /*15b0*/  WARPGROUP.ARRIVE ;  /* 0x00000000000079c5 */ /* 0x000fe20000000000 */
[----:B------:R-:W-:Y:S01]  /*15c0*/  UMOV UR9, 0x40000040 ;  /* 0x4000004000097882 */ /* 0x000fe20000000000 */
[----:B------:R-:W-:-:S10]  /*15d0*/  UMOV UR11, 0x40000040 ;  /* 0x40000040000b7882 */ /* 0x000fd40000000000 */
[----:B------:R-:W-:-:S04]  /*15e0*/  UIADD3 UR4, UR4, 0x28100, URZ ;  /* 0x0002810004047890 */ /* 0x000fc8000fffe03f */
[----:B------:R-:W-:-:S04]  /*15f0*/  USHF.R.U32.HI UR4, URZ, 0x4, UR4 ;  /* 0x000000043f047899 */ /* 0x000fc80008011604 */
[----:B------:R-:W-:Y:S02]  /*1600*/  ULOP3.LUT UR5, UR4, 0x3fff, URZ, 0xc0, !UPT ;  /* 0x00003fff04057892 */ /* 0x000fe4000f8ec03f */
[----:B------:R-:W-:Y:S02]  /*1610*/  ULOP3.LUT UR4, UR41, 0x10000, URZ, 0xfc, !UPT ;  /* 0x0001000029047892 */ /* 0x000fe4000f8efc3f */
[----:B------:R-:W-:Y:S02]  /*1620*/  ULOP3.LUT UR5, UR5, 0x10000, URZ, 0xfc, !UPT ;  /* 0x0001000005057892 */ /* 0x000fe4000f8efc3f */
[----:B------:R-:W-:Y:S02]  /*1630*/  ULEA UR7, UR39, UR4, 0xb ;  /* 0x0000000427077291 */ /* 0x000fe4000f8e583f */
[----:B------:R-:W-:Y:S02]  /*1640*/  ULEA UR6, UR39, UR5, 0x9 ;  /* 0x0000000527067291 */ /* 0x000fe4000f8e483f */
[----:B------:R-:W-:-:S03]  /*1650*/  UIADD3 UR12, UR7, 0x400, URZ ;  /* 0x00000400070c7890 */ /* 0x000fc6000fffe03f */
[----:B------:R-:W-:Y:S02]  /*1660*/  UMOV UR8, UR7 ;  /* 0x0000000700087c82 */ /* 0x000fe40008000000 */
[----:B------:R-:W-:Y:S02]  /*1670*/  UMOV UR10, UR6 ;  /* 0x00000006000a7c82 */ /* 0x000fe40008000000 */
[----:B------:R-:W-:Y:S01]  /*1680*/  HGMMA.64x64x16.F32.BF16 R56, gdesc[UR8], RZ, !UPT, gsb0 ;  /* 0x00e00000083879f0 */ /* 0x000fe2000c0018ff */
[----:B------:R-:W-:Y:S01]  /*1690*/  UMOV UR8, UR12 ;  /* 0x0000000c00087c82 */ /* 0x000fe20008000000 */
[----:B------:R-:W-:Y:S01]  /*16a0*/  UMOV UR9, 0x40000040 ;  /* 0x4000004000097882 */ /* 0x000fe20000000000 */
[----:B------:R-:W-:Y:S01]  /*16b0*/  UIADD3 UR12, UR7, 0x402, URZ ;  /* 0x00000402070c7890 */ /* 0x000fe2000fffe03f */
[----:B------:R-:W-:Y:S02]  /*16c0*/  WARPGROUP.DEPBAR.LE gsb0, 0x0 ;  /* 0x00008000000079c5 */ /* 0x000fe40000010000 */
[----:B------:R-:W-:-:S06]  /*16d0*/  WARPGROUP.ARRIVE ;  /* 0x00000000000079c5 */ /* 0x000fcc0000000000 */
[----:B------:R-:W-:Y:S01]  /*16e0*/  HGMMA.64x64x16.F32.BF16 R24, gdesc[UR8], RZ, !UPT, gsb0 ;  /* 0x00e00000081879f0 */ /* 0x000fe2000c0018ff */
[----:B------:R-:W-:Y:S02]  /*16f0*/  UIADD3 UR8, UR7, 0x2, URZ ;  /* 0x0000000207087890 */ /* 0x000fe4000fffe03f */
[----:B------:R-:W-:Y:S01]  /*1700*/  UIADD3 UR10, UR6, 0x2, URZ ;  /* 0x00000002060a7890 */ /* 0x000fe2000fffe03f */
[----:B------:R-:W-:Y:S01]  /*1710*/  UMOV UR9, 0x40000040 ;  /* 0x4000004000097882 */ /* 0x000fe20000000000 */
[----:B------:R-:W-:Y:S01]  /*1720*/  UMOV UR11, 0x40000040 ;  /* 0x40000040000b7882 */ /* 0x000fe20000000000 */
[----:B------:R-:W-:Y:S02]  /*1730*/  WARPGROUP.DEPBAR.LE gsb0, 0x0 ;  /* 0x00008000000079c5 */ /* 0x000fe40000010000 */
[----:B------:R-:W-:-:S06]  /*1740*/  WARPGROUP.ARRIVE ;  /* 0x00000000000079c5 */ /* 0x000fcc0000000000 */
[----:B------:R-:W-:Y:S01]  /*1750*/  HGMMA.64x64x16.F32.BF16 R56, gdesc[UR8], R56, gsb0 ;  /* 0x00e00000083879f0 */ /* 0x000fe20008001838 */
[----:B------:R-:W-:Y:S01]  /*1760*/  UMOV UR8, UR12 ;  /* 0x0000000c00087c82 */ /* 0x000fe20008000000 */
[----:B------:R-:W-:Y:S01]  /*1770*/  UMOV UR9, 0x40000040 ;  /* 0x4000004000097882 */ /* 0x000fe20000000000 */
[----:B------:R-:W-:Y:S01]  /*1780*/  UIADD3 UR12, UR7, 0x404, URZ ;  /* 0x00000404070c7890 */ /* 0x000fe2000fffe03f */
[----:B------:R-:W-:Y:S02]  /*1790*/  WARPGROUP.DEPBAR.LE gsb0, 0x0 ;  /* 0x00008000000079c5 */ /* 0x000fe40000010000 */
[----:B------:R-:W-:-:S06]  /*17a0*/  WARPGROUP.ARRIVE ;  /* 0x00000000000079c5 */ /* 0x000fcc0000000000 */
[----:B------:R-:W-:Y:S01]  /*17b0*/  HGMMA.64x64x16.F32.BF16 R24, gdesc[UR8], R24, gsb0 ;  /* 0x00e00000081879f0 */ /* 0x000fe20008001818 */
        /* <DEDUP_REMOVED lines=9> */
[----:B------:R-:W-:Y:S02]  /*1850*/  WARPGROUP.DEPBAR.LE gsb0, 0x0 ;  /* 0x00008000000079c5 */ /* 0x000fe40000010000 */
[----:B------:R-:W-:-:S06]  /*1860*/  WARPGROUP.ARRIVE ;  /* 0x00000000000079c5 */ /* 0x000fcc0000000000 */
[----:B------:R-:W-:Y:S01]  /*1870*/  HGMMA.64x64x16.F32.BF16 R24, gdesc[UR8], R24, gsb0 ;  /* 0x00e00000081879f0 */ /* 0x000fe20008001818 */
[----:B------:R-:W-:Y:S02]  /*1880*/  UIADD3 UR8, UR7, 0x6, URZ ;  /* 0x0000000607087890 */ /* 0x000fe4000fffe03f */
[----:B------:R-:W-:Y:S01]  /*1890*/  UIADD3 UR10, UR6, 0x6, URZ ;  /* 0x00000006060a7890 */ /* 0x000fe2000fffe03f */
[----:B------:R-:W-:Y:S01]  /*18a0*/  UMOV UR9, 0x40000040 ;  /* 0x4000004000097882 */ /* 0x000fe20000000000 */
[----:B------:R-:W-:Y:S01]  /*18b0*/  UMOV UR11, 0x40000040 ;  /* 0x40000040000b7882 */ /* 0x000fe20000000000 */
[----:B------:R-:W-:Y:S01]  /*18c0*/  UIADD3 UR7, UR7, 0x406, URZ ;  /* 0x0000040607077890 */ /* 0x000fe2000fffe03f */
[----:B------:R-:W-:Y:S02]  /*18d0*/  WARPGROUP.DEPBAR.LE gsb0, 0x0 ;  /* 0x00008000000079c5 */ /* 0x000fe40000010000 */
[----:B------:R-:W-:-:S06]  /*18e0*/  WARPGROUP.ARRIVE ;  /* 0x00000000000079c5 */ /* 0x000fcc0000000000 */
[----:B------:R-:W-:Y:S01]  /*18f0*/  HGMMA.64x64x16.F32.BF16 R56, gdesc[UR8], R56, gsb0 ;  /* 0x00e00000083879f0 */ /* 0x000fe20008001838 */
[----:B------:R-:W-:Y:S01]  /*1900*/  UMOV UR8, UR7 ;  /* 0x0000000700087c82 */ /* 0x000fe20008000000 */
[----:B------:R-:W-:Y:S01]  /*1910*/  UMOV UR9, 0x40000040 ;  /* 0x4000004000097882 */ /* 0x000fe20000000000 */
[----:B------:R-:W-:Y:S02]  /*1920*/  WARPGROUP.DEPBAR.LE gsb0, 0x0 ;  /* 0x00008000000079c5 */ /* 0x000fe40000010000 */
[----:B------:R-:W-:-:S06]  /*1930*/  WARPGROUP.ARRIVE ;  /* 0x00000000000079c5 */ /* 0x000fcc0000000000 */
[----:B------:R-:W-:Y:S03]  /*1940*/  HGMMA.64x64x16.F32.BF16 R24, gdesc[UR8], R24, gsb0 ;  /* 0x00e00000081879f0 */ /* 0x000fe60008001818 */
[----:B------:R-:W-:Y:S02]  /*1950*/  WARPGROUP.DEPBAR.LE gsb0, 0x0 ;  /* 0x00008000000079c5 */ /* 0x000fe40000010000 */
[----:B------:R-:W-:Y:S05]  /*1960*/  @!P1 BRA `(.L_x_22) ;  /* 0x0000000400849947 */ /* 0x000fea0003800000 */
[----:B------:R-:W-:Y:S02]  /*1970*/  UIADD3 UR6, UR39, 0x1, URZ ;  /* 0x0000000127067890 */ /* 0x000fe4000fffe03f */
[----:B------:R-:W-:Y:S02]  /*1980*/  IMAD.U32 R3, RZ, RZ, UR39 ;  /* 0x00000027ff037e24 */ /* 0x000fe4000f8e00ff */
[----:B------:R-:W-:-:S04]  /*1990*/  UISETP.NE.AND UP0, UPT, UR6, 0x5, UPT ;  /* 0x000000050600788c */ /* 0x000fc8000bf05270 */
[----:B------:R-:W-:Y:S02]  /*19a0*/  USEL UR7, URZ, 0x1, UP0 ;  /* 0x000000013f077887 */ /* 0x000fe40008000000 */
[----:B------:R-:W-:Y:S02]  /*19b0*/  USEL UR6, UR6, URZ, UP0 ;  /* 0x0000003f06067287 */ /* 0x000fe40008000000 */
[----:B------:R-:W-:-:S06]  /*19c0*/  ULOP3.LUT UR7, UR38, UR7, URZ, 0x3c, !UPT ;  /* 0x0000000726077292 */ /* 0x000fcc000f8e3c3f */
[----:B------:R-:W-:-:S07]  /*19d0*/  IMAD.U32 R7, RZ, RZ, UR7 ;  /* 0x00000007ff077e24 */ /* 0x000fce000f8e00ff */
.L_x_29:
[----:B------:R-:W-:Y:S05]  /*19e0*/  @!P0 BRA `(.L_x_23) ;  /* 0x0000000000048947 */ /* 0x000fea0003800000 */
[----:B------:R-:W-:Y:S01]  /*19f0*/  BPT.TRAP 0x1 ;  /* 0x000000040000795c */ /* 0x000fe20000300000 */
.L_x_23:
[----:B------:R-:W3:Y:S01]  /*1a00*/  S2UR UR8, SR_CgaCtaId ;  /* 0x00000000000879c3 */ /* 0x000ee20000008800 */
[----:B------:R-:W-:Y:S01]  /*1a10*/  UMOV UR7, 0x400 ;  /* 0x0000040000077882 */ /* 0x000fe20000000000 */
[----:B01----:R-:W-:Y:S01]  /*1a20*/  IMAD.U32 R5, RZ, RZ, UR6 ;  /* 0x00000006ff057e24 */ /* 0x003fe2000f8e00ff */
[----:B------:R-:W-:Y:S01]  /*1a30*/  SHF.L.U32 R4, R7, 0x1f, RZ ;  /* 0x0000001f07047819 */ /* 0x000fe200000006ff */
[----:B---3--:R-:W-:-:S06]  /*1a40*/  ULEA UR7, UR8, UR7, 0x18 ;  /* 0x0000000708077291 */ /* 0x008fcc000f8ec03f */
[----:B------:R-:W-:-:S04]  /*1a50*/  IMAD.U32 R6, RZ, RZ, UR7 ;  /* 0x00000007ff067e24 */ /* 0x000fc8000f8e00ff */
[----:B------:R-:W-:-:S04]  /*1a60*/  IMAD R5, R5, 0x8, R6 ;  /* 0x0000000805057824 */ /* 0x000fc800078e0206 */
[----:B------:R0:W1:Y:S01]  /*1a70*/  SYNCS.PHASECHK.TRANS64.TRYWAIT P1, [R5+URZ], R4 ;  /* 0x00000004050075a7 */ /* 0x000062000802017f */
[----:B------:R-:W-:Y:S05]  /*1a80*/  @!P0 BRA `(.L_x_24) ;  /* 0x0000000000048947 */ /* 0x000fea0003800000 */
[----:B------:R-:W-:Y:S01]  /*1a90*/  BPT.TRAP 0x1 ;  /* 0x000000040000795c */ /* 0x000fe20000300000 */
.L_x_24:
[----:B-1----:R-:W-:Y:S05]  /*1aa0*/  @P1 BRA `(.L_x_25) ;  /* 0x0000000000081947 */ /* 0x002fea0003800000 */
[----:B------:R-:W1:Y:S02]  /*1ab0*/  SYNCS.PHASECHK.TRANS64.TRYWAIT P1, [R5+URZ], R4 ;  /* 0x00000004050075a7 */ /* 0x000e64000802017f */
[----:B-1----:R-:W-:Y:S05]  /*1ac0*/  @!P1 BRA `(.L_x_26) ;  /* 0x0000007000fc9947 */ /* 0x002fea0003800000 */
.L_x_25:
[----:B------:R-:W-:Y:S01]  /*1ad0*/  ULEA UR7, UR6, UR5, 0x9 ;  /* 0x0000000506077291 */ /* 0x000fe2000f8e483f */
[----:B------:R-:W-:Y:S01]  /*1ae0*/  WARPGROUP.ARRIVE ;  /* 0x00000000000079c5 */ /* 0x000fe20000000000 */
[----:B------:R-:W-:Y:S01]  /*1af0*/  ULEA UR12, UR6, UR4, 0xb ;  /* 0x00000004060c7291 */ /* 0x000fe2000f8e583f */
[----:B------:R-:W-:Y:S01]  /*1b00*/  UMOV UR11, 0x40000040 ;  /* 0x40000040000b7882 */ /* 0x000fe20000000000 */
[----:B------:R-:W-:Y:S02]  /*1b10*/  UMOV UR9, 0x40000040 ;  /* 0x4000004000097882 */ /* 0x000fe40000000000 */
[----:B------:R-:W-:Y:S01]  /*1b20*/  UIADD3 UR13, UR12, 0x400, URZ ;  /* 0x000004000c0d7890 */ /* 0x000fe2000fffe03f */
[----:B------:R-:W-:Y:S02]  /*1b30*/  UMOV UR10, UR7 ;  /* 0x00000007000a7c82 */ /* 0x000fe40008000000 */
[----:B------:R-:W-:Y:S02]  /*1b40*/  UMOV UR8, UR12 ;  /* 0x0000000c00087c82 */ /* 0x000fe40008000000 */
[----:B------:R-:W-:Y:S01]  /*1b50*/  HGMMA.64x64x16.F32.BF16 R56, gdesc[UR8], R56, gsb0 ;  /* 0x00e00000083879f0 */ /* 0x000fe20008001838 */
[----:B------:R-:W-:Y:S01]  /*1b60*/  UMOV UR9, 0x40000040 ;  /* 0x4000004000097882 */ /* 0x000fe20000000000 */
[----:B------:R-:W-:Y:S01]  /*1b70*/  UMOV UR8, UR13 ;  /* 0x0000000d00087c82 */ /* 0x000fe20008000000 */
[----:B------:R-:W-:Y:S01]  /*1b80*/  UIADD3 UR13, UR12, 0x402, URZ ;  /* 0x000004020c0d7890 */ /* 0x000fe2000fffe03f */
[----:B------:R-:W-:-:S02]  /*1b90*/  WARPGROUP.DEPBAR.LE gsb0, 0x0 ;  /* 0x00008000000079c5 */ /* 0x000fc40000010000 */
        /* <DEDUP_REMOVED lines=42> */
[----:B------:R-:W-:Y:S01]  /*1e40*/  BPT.TRAP 0x1 ;  /* 0x000000040000795c */ /* 0x000fe20000300000 */
.L_x_27:
[----:B------:R-:W-:-:S13]  /*1e50*/  ISETP.NE.AND P1, PT, R23, RZ, PT ;  /* 0x000000ff1700720c */ /* 0x000fda0003f25270 */
[----:B01----:R-:W-:-:S04]  /*1e60*/  @P1 IMAD R4, R3, 0x8, R6 ;  /* 0x0000000803041824 */ /* 0x003fc800078e0206 */
[----:B------:R-:W-:-:S05]  /*1e70*/  @P1 VIADD R5, R4, 0x28 ;  /* 0x0000002804051836 */ /* 0x000fca0000000000 */
[----:B------:R-:W-:-:S04]  /*1e80*/  @P1 PRMT R5, R22, 0x654, R5 ;  /* 0x0000065416051816 */ /* 0x000fc80000000005 */
[----:B------:R0:W-:Y:S01]  /*1e90*/  @P1 SYNCS.ARRIVE.TRANS64.RED.A1T0 RZ, [R5+URZ], RZ ;  /* 0x000000ff05ff19a7 */ /* 0x0001e2000810043f */
[----:B------:R-:W-:-:S13]  /*1ea0*/  ISETP.GT.U32.AND P1, PT, R19, 0x1, PT ;  /* 0x000000011300780c */ /* 0x000fda0003f24070 */
[----:B0-----:R-:W-:Y:S05]  /*1eb0*/  @P1 BRA `(.L_x_28) ;  /* 0x0000000000041947 */ /* 0x001fea0003800000 */
[----:B------:R-:W-:Y:S01]  /*1ec0*/  BPT.TRAP 0x1 ;  /* 0x000000040000795c */ /* 0x000fe20000300000 */
.L_x_28:
[----:B------:R-:W-:Y:S01]  /*1ed0*/  UIADD3 UR6, UR6, 0x1, URZ ;  /* 0x0000000106067890 */ /* 0x000fe2000fffe03f */
[C---:B------:R-:W-:Y:S01]  /*1ee0*/  ISETP.GT.AND P2, PT, R0.reuse, 0x1, PT ;  /* 0x000000010000780c */ /* 0x040fe20003f44270 */
[----:B------:R-:W-:Y:S02]  /*1ef0*/  VIADD R3, R3, 0x1 ;  /* 0x0000000103037836 */ /* 0x000fe40000000000 */
[----:B------:R-:W-:Y:S01]  /*1f00*/  UISETP.NE.AND UP0, UPT, UR6, 0x5, UPT ;  /* 0x000000050600788c */ /* 0x000fe2000bf05270 */
[----:B------:R-:W-:Y:S02]  /*1f10*/  VIADD R0, R0, 0xffffffff ;  /* 0xffffffff00007836 */ /* 0x000fe40000000000 */
[C---:B------:R-:W-:Y:S01]  /*1f20*/  ISETP.NE.AND P1, PT, R3.reuse, 0x5, PT ;  /* 0x000000050300780c */ /* 0x040fe20003f25270 */
[----:B------:R-:W-:Y:S02]  /*1f30*/  USEL UR7, URZ, 0x1, UP0 ;  /* 0x000000013f077887 */ /* 0x000fe40008000000 */
[----:B------:R-:W-:Y:S01]  /*1f40*/  USEL UR6, UR6, URZ, UP0 ;  /* 0x0000003f06067287 */ /* 0x000fe20008000000 */
[----:B------:R-:W-:-:S03]  /*1f50*/  SEL R3, R3, RZ, P1 ;  /* 0x000000ff03037207 */ /* 0x000fc60000800000 */
[----:B------:R-:W-:Y:S01]  /*1f60*/  LOP3.LUT R7, R7, UR7, RZ, 0x3c, !PT ;  /* 0x0000000707077c12 */ /* 0x000fe2000f8e3cff */
[----:B------:R-:W-:Y:S07]  /*1f70*/  @P2 BRA `(.L_x_29) ;  /* 0xfffffff800982947 */ /* 0x000fee000383ffff */
.L_x_22:
[----:B------:R-:W3:Y:S02]  /*1f80*/  LDC R0, c[0x0][0x28c] ;  /* 0x0000a300ff007b82 */ /* 0x000ee40000000800 */
[----:B---3--:R-:W-:-:S13]  /*1f90*/  ISETP.GE.AND P1, PT, R0, 0x1, PT ;  /* 0x000000010000780c */ /* 0x008fda0003f26270 */
[----:B------:R-:W-:Y:S05]  /*1fa0*/  @!P1 BRA `(.L_x_30) ;  /* 0x0000000000509947 */ /* 0x000fea0003800000 */
[----:B------:R-:W-:Y:S05]  /*1fb0*/  @!P0 BRA `(.L_x_31) ;  /* 0x0000000000048947 */ /* 0x000fea0003800000 */
[----:B------:R-:W-:Y:S01]  /*1fc0*/  BPT.TRAP 0x1 ;  /* 0x000000040000795c */ /* 0x000fe20000300000 */
.L_x_31:
[----:B------:R-:W-:Y:S01]  /*1fd0*/  ISETP.NE.AND P0, PT, R23, RZ, PT ;  /* 0x000000ff1700720c */ /* 0x000fe20003f05270 */
[----:B------:R-:W-:Y:S01]  /*1fe0*/  BSSY B0, `(.L_x_32) ;  /* 0x000000e000007945 */ /* 0x000fe20003800000 */
[----:B------:R-:W-:-:S11]  /*1ff0*/  ISETP.GT.U32.AND P1, PT, R19, 0x1, PT ;  /* 0x000000011300780c */ /* 0x000fd60003f24070 */
[----:B------:R-:W-:Y:S05]  /*2000*/  @!P0 BRA `(.L_x_33) ;  /* 0x00000000002c8947 */ /* 0x000fea0003800000 */
[----:B------:R-:W-:-:S04]  /*2010*/  UISETP.LT.AND UP0, UPT, UR40, 0x1, UPT ;  /* 0x000000012800788c */ /* 0x000fc8000bf01270 */
[----:B------:R-:W-:-:S04]  /*2020*/  USEL UR6, UR40, 0x1, UP0 ;  /* 0x0000000128067887 */ /* 0x000fc80008000000 */
[----:B------:R-:W-:-:S04]  /*2030*/  UIADD3 UR6, UR39, UR40, -UR6 ;  /* 0x0000002827067290 */ /* 0x000fc8000fffe806 */
[----:B------:R-:W-:-:S04]  /*2040*/  UIMAD.WIDE.U32 UR4, UR6, -0x33333333, URZ ;  /* 0xcccccccd060478a5 */ /* 0x000fc8000f8e003f */
[----:B------:R-:W-:-:S04]  /*2050*/  USHF.R.U32.HI UR4, URZ, 0x2, UR5 ;  /* 0x000000023f047899 */ /* 0x000fc80008011605 */
[----:B------:R-:W-:-:S06]  /*2060*/  UIMAD UR6, UR4, -0x5, UR6 ;  /* 0xfffffffb040678a4 */ /* 0x000fcc000f8e0206 */
[----:B------:R-:W-:-:S04]  /*2070*/  IMAD.U32 R3, RZ, RZ, UR6 ;  /* 0x00000006ff037e24 */ /* 0x000fc8000f8e00ff */
[----:B------:R-:W-:-:S04]  /*2080*/  IMAD R0, R3, 0x8, R6 ;  /* 0x0000000803007824 */ /* 0x000fc800078e0206 */
[----:B------:R-:W-:-:S05]  /*2090*/  VIADD R3, R0, 0x28 ;  /* 0x0000002800037836 */ /* 0x000fca0000000000 */
[----:B------:R-:W-:-:S04]  /*20a0*/  PRMT R3, R22, 0x654, R3 ;  /* 0x0000065416037816 */ /* 0x000fc80000000003 */
[----:B------:R3:W-:Y:S03]  /*20b0*/  SYNCS.ARRIVE.TRANS64.RED.A1T0 RZ, [R3+URZ], RZ ;  /* 0x000000ff03ff79a7 */ /* 0x0007e6000810043f */
.L_x_33:
[----:B------:R-:W-:Y:S05]  /*20c0*/  BSYNC B0 ;  /* 0x0000000000007941 */ /* 0x000fea0003800000 */
.L_x_32:
[----:B------:R-:W-:Y:S05]  /*20d0*/  @P1 BRA `(.L_x_30) ;  /* 0x0000000000041947 */ /* 0x000fea0003800000 */
[----:B------:R-:W-:Y:S01]  /*20e0*/  BPT.TRAP 0x1 ;  /* 0x000000040000795c */ /* 0x000fe20000300000 */
.L_x_30:
[----:B------:R-:W4:Y:S01]  /*20f0*/  LDC R6, c[0x0][0x288] ;  /* 0x0000a200ff067b82 */ /* 0x000f220000000800 */
[--C-:B------:R-:W-:Y:S01]  /*2100*/  SHF.R.U32.HI R0, RZ, 0x2, R18.reuse ;  /* 0x00000002ff007819 */ /* 0x100fe20000011612 */
[----:B------:R-:W-:Y:S01]  /*2110*/  IMAD.SHL.U32 R11, R92, 0x40, RZ ;  /* 0x000000405c0b7824 */ /* 0x000fe200078e00ff */
[----:B01----:R-:W-:Y:S01]  /*2120*/  SHF.R.U32.HI R5, RZ, 0x7, R18 ;  /* 0x00000007ff057819 */ /* 0x003fe20000011612 */
[----:B------:R-:W-:Y:S01]  /*2130*/  UIADD3 UR39, UR40, UR39, URZ ;  /* 0x0000002728277290 */ /* 0x000fe2000fffe03f */
[----:B---3--:R-:W-:Y:S01]  /*2140*/  LOP3.LUT R3, R0, 0x7, RZ, 0xc0, !PT ;  /* 0x0000000700037812 */ /* 0x008fe200078ec0ff */
[----:B------:R-:W-:Y:S01]  /*2150*/  ULDC UR7, c[0x0][0x284] ;  /* 0x0000a10000077ab9 */ /* 0x000fe20000000800 */
[----:B------:R-:W-:Y:S01]  /*2160*/  LOP3.LUT R0, R5, 0x1, RZ, 0xc0, !PT ;  /* 0x0000000105007812 */ /* 0x000fe200078ec0ff */
[----:B------:R-:W-:Y:S01]  /*2170*/  UISETP.GT.U32.AND UP0, UPT, UR39, 0x4, UPT ;  /* 0x000000042700788c */ /* 0x000fe2000bf04070 */
[C---:B------:R-:W-:Y:S01]  /*2180*/  LOP3.LUT R5, R18.reuse, 0x3, RZ, 0xc0, !PT ;  /* 0x0000000312057812 */ /* 0x040fe200078ec0ff */
[----:B------:R-:W-:Y:S01]  /*2190*/  UISETP.GE.U32.AND UP1, UPT, UR40, 0x5, UPT ;  /* 0x000000052800788c */ /* 0x000fe2000bf26070 */
[----:B------:R-:W-:Y:S01]  /*21a0*/  LOP3.LUT R4, R18, 0x60, RZ, 0xc0, !PT ;  /* 0x0000006012047812 */ /* 0x000fe200078ec0ff */
[----:B------:R-:W-:Y:S01]  /*21b0*/  IMAD.SHL.U32 R8, R0, 0x40, RZ ;  /* 0x0000004000087824 */ /* 0x000fe200078e00ff */
[----:B------:R-:W-:Y:S01]  /*21c0*/  UISETP.LT.U32.AND UP0, UPT, UR40, 0x5, UP0 ;  /* 0x000000052800788c */ /* 0x000fe20008701070 */
[----:B------:R-:W-:Y:S01]  /*21d0*/  SHF.R.S32.HI R21, RZ, 0x1f, R89 ;  /* 0x0000001fff157819 */ /* 0x000fe20000011459 */
[----:B------:R-:W-:Y:S01]  /*21e0*/  ULDC.64 UR8, c[0x0][0x5d0] ;  /* 0x0001740000087ab9 */ /* 0x000fe20000000a00 */
[----:B------:R-:W-:Y:S01]  /*21f0*/  SHF.R.U32.HI R4, RZ, 0x1, R4 ;  /* 0x00000001ff047819 */ /* 0x000fe20000011604 */
[----:B------:R-:W-:-:S02]  /*2200*/  UIMAD.WIDE.U32 UR4, UR39, -0x33333333, URZ ;  /* 0xcccccccd270478a5 */ /* 0x000fc4000f8e003f */
[----:B------:R-:W-:Y:S01]  /*2210*/  USEL UR6, URZ, 0x1, !UP0 ;  /* 0x000000013f067887 */ /* 0x000fe2000c000000 */
[--C-:B------:R-:W-:Y:S01]  /*2220*/  IADD3 R7, RZ, -R4, -R3.reuse ;  /* 0x80000004ff077210 */ /* 0x100fe20007ffe803 */
[----:B------:R-:W-:Y:S01]  /*2230*/  USHF.R.U32.HI UR4, URZ, 0x2, UR5 ;  /* 0x000000023f047899 */ /* 0x000fe20008011605 */
[----:B------:R-:W-:Y:S01]  /*2240*/  LOP3.LUT R3, R8, 0x40, R3, 0xe2, !PT ;  /* 0x0000004008037812 */ /* 0x000fe200078ee203 */
[----:B------:R-:W-:Y:S01]  /*2250*/  IMAD R8, R21, UR8, RZ ;  /* 0x0000000815087c24 */ /* 0x000fe2000f8e02ff */
[----:B----4-:R-:W-:Y:S01]  /*2260*/  ISETP.GE.AND P0, PT, R11, R6, PT ;  /* 0x000000060b00720c */ /* 0x010fe20003f06270 */
[----:B------:R-:W-:Y:S01]  /*2270*/  IMAD R10, R5, -0x2, R6 ;  /* 0xfffffffe050a7824 */ /* 0x000fe200078e0206 */
[----:B------:R-:W-:Y:S01]  /*2280*/  ULOP3.LUT UR38, UR38, UR6, URZ, 0x3c, !UPT ;  /* 0x0000000626267292 */ /* 0x000fe2000f8e3c3f */
[----:B------:R-:W-:Y:S01]  /*2290*/  IMAD.SHL.U32 R5, R96, 0x100, RZ ;  /* 0x0000010060057824 */ /* 0x000fe200078e00ff */
[----:B------:R-:W-:Y:S01]  /*22a0*/  UIMAD UR39, UR4, -0x5, UR39 ;  /* 0xfffffffb042778a4 */ /* 0x000fe2000f8e0227 */
[----:B------:R-:W-:Y:S01]  /*22b0*/  IMAD.SHL.U32 R6, R18, 0x2, RZ ;  /* 0x0000000212067824 */ /* 0x000fe200078e00ff */
[----:B------:R-:W-:Y:S01]  /*22c0*/  @UP1 ULOP3.LUT UR38, UR38, 0x1, UR4, 0x78, !UPT ;  /* 0x0000000126261892 */ /* 0x000fe2000f8e7804 */
[----:B------:R-:W-:Y:S01]  /*22d0*/  IMAD R0, R0, -0x40, R7 ;  /* 0xffffffc000007824 */ /* 0x000fe200078e0207 */
[----:B------:R-:W-:Y:S01]  /*22e0*/  ISETP.GE.OR P0, PT, R5, UR7, P0 ;  /* 0x0000000705007c0c */ /* 0x000fe20008706670 */
[----:B------:R-:W-:Y:S01]  /*22f0*/  IMAD.WIDE R96, R96, 0x100, RZ ;  /* 0x0000010060607825 */ /* 0x000fe200078e02ff */
[----:B------:R-:W-:-:S03]  /*2300*/  LOP3.LUT R6, R11, 0x6, R6, 0xf8, !PT ;  /* 0x000000060b067812 */ /* 0x000fc600078ef806 */
[----:B------:R-:W-:Y:S01]  /*2310*/  IMAD R13, R89, UR9, R8 ;  /* 0x00000009590d7c24 */ /* 0x000fe2000f8e0208 */
[----:B------:R-:W-:Y:S02]  /*2320*/  SHF.R.S32.HI R7, RZ, 0x1f, R6 ;  /* 0x0000001fff077819 */ /* 0x000fe40000011406 */
[----:B------:R-:W-:Y:S01]  /*2330*/  LOP3.LUT R113, R96, R3, R4, 0xfe, !PT ;  /* 0x0000000360717212 */ /* 0x000fe200078efe04 */
[----:B------:R-:W-:Y:S01]  /*2340*/  IMAD.IADD R4, R10, 0x1, -R11 ;  /* 0x000000010a047824 */ /* 0x000fe200078e0a0b */
[----:B------:R-:W-:Y:S01]  /*2350*/  IADD3 R3, -R5, UR7, R0 ;  /* 0x0000000705037c10 */ /* 0x000fe2000fffe100 */
[----:B------:R-:W-:-:S04]  /*2360*/  IMAD.WIDE.U32 R8, R89, UR8, R6 ;  /* 0x0000000859087c25 */ /* 0x000fc8000f8e0006 */
[----:B------:R-:W-:Y:S02]  /*2370*/  IMAD.IADD R9, R9, 0x1, R13 ;  /* 0x0000000109097824 */ /* 0x000fe400078e020d */
[----:B------:R-:W-:Y:S01]  /*2380*/  IMAD.MOV.U32 R0, RZ, RZ, -0x1 ;  /* 0xffffffffff007424 */ /* 0x000fe200078e00ff */
[----:B------:R-:W-:Y:S06]  /*2390*/  @P0 BRA `(.L_x_34) ;  /* 0x0000004c00780947 */ /* 0x000fec0003800000 */
[----:B------:R-:W0:Y:S01]  /*23a0*/  LDC.64 R12, c[0x0][0x5c8] ;  /* 0x00017200ff0c7b82 */ /* 0x000e220000000a00 */
[----:B-----5:R-:W-:Y:S01]  /*23b0*/  FSETP.NEU.AND P1, PT, R90, RZ, PT ;  /* 0x000000ff5a00720b */ /* 0x020fe20003f2d000 */
[----:B------:R-:W-:Y:S01]  /*23c0*/  BSSY B0, `(.L_x_34) ;  /* 0x00004db000007945 */ /* 0x000fe20003800000 */
[----:B------:R-:W-:-:S04]  /*23d0*/  ISETP.GT.AND P6, PT, R4, RZ, PT ;  /* 0x000000ff0400720c */ /* 0x000fc80003fc4270 */
[----:B------:R-:W-:Y:S01]  /*23e0*/  ISETP.GT.AND P0, PT, R3, RZ, P6 ;  /* 0x000000ff0300720c */ /* 0x000fe20003704270 */
[-C--:B0-----:R-:W-:Y:S02]  /*23f0*/  IMAD R10, R97, R12.reuse, RZ ;  /* 0x0000000c610a7224 */ /* 0x081fe400078e02ff */
[----:B------:R-:W-:-:S04]  /*2400*/  IMAD.WIDE.U32 R104, R113, R12, R8 ;  /* 0x0000000c71687225 */ /* 0x000fc800078e0008 */
[----:B------:R-:W-:-:S04]  /*2410*/  IMAD R5, R113, R13, R10 ;  /* 0x0000000d71057224 */ /* 0x000fc800078e020a */
[----:B------:R-:W-:Y:S01]  /*2420*/  IMAD.IADD R95, R105, 0x1, R5 ;  /* 0x00000001695f7824 */ /* 0x000fe200078e0205 */
[----:B------:R-:W-:Y:S06]  /*2430*/  @!P1 BRA `(.L_x_35) ;  /* 0x0000003400749947 */ /* 0x000fec0003800000 */
[----:B------:R-:W0:Y:S01]  /*2440*/  LDC.64 R14, c[0x0][0x5b8] ;  /* 0x00016e00ff0e7b82 */ /* 0x000e220000000a00 */
[----:B------:R-:W-:-:S07]  /*2450*/  ULDC.64 UR4, c[0x0][0x5c0] ;  /* 0x0001700000047ab9 */ /* 0x000fce0000000a00 */
[----:B------:R-:W1:Y:S08]  /*2460*/  LDC.64 R98, c[0x0][0x5b0] ;  /* 0x00016c00ff627b82 */ /* 0x000e700000000a00 */
[----:B------:R-:W3:Y:S01]  /*2470*/  LDC.64 R10, c[0x0][0x5a8] ;  /* 0x00016a00ff0a7b82 */ /* 0x000ee20000000a00 */
[-C--:B0-----:R-:W-:Y:S02]  /*2480*/  IMAD R8, R21, R14.reuse, RZ ;  /* 0x0000000e15087224 */ /* 0x081fe400078e02ff */
[----:B------:R-:W-:-:S04]  /*2490*/  IMAD.WIDE.U32 R20, R89, R14, R6 ;  /* 0x0000000e59147225 */ /* 0x000fc800078e0006 */
[----:B--2---:R-:W-:Y:S02]  /*24a0*/  IMAD R91, R89, R15, R8 ;  /* 0x0000000f595b7224 */ /* 0x004fe400078e0208 */
[-C--:B-1----:R-:W-:Y:S02]  /*24b0*/  IMAD R8, R97, R98.reuse, RZ ;  /* 0x0000006261087224 */ /* 0x082fe400078e02ff */
[----:B------:R-:W-:Y:S02]  /*24c0*/  IMAD.IADD R93, R21, 0x1, R91 ;  /* 0x00000001155d7824 */ /* 0x000fe400078e025b */
[----:B------:R-:W-:Y:S02]  /*24d0*/  IMAD.MOV.U32 R92, RZ, RZ, R20 ;  /* 0x000000ffff5c7224 */ /* 0x000fe400078e0014 */
[C---:B------:R-:W-:Y:S02]  /*24e0*/  IMAD R109, R113.reuse, R99, R8 ;  /* 0x00000063716d7224 */ /* 0x040fe400078e0208 */
[----:B------:R-:W-:-:S04]  /*24f0*/  IMAD.WIDE.U32 R8, R113, R98, R92 ;  /* 0x0000006271087225 */ /* 0x000fc800078e005c */
[----:B------:R-:W-:Y:S01]  /*2500*/  IMAD.IADD R5, R9, 0x1, R109 ;  /* 0x0000000109057824 */ /* 0x000fe200078e026d */
[----:B---3--:R-:W-:-:S04]  /*2510*/  LEA R100, P1, R8, R10, 0x1 ;  /* 0x0000000a08647211 */ /* 0x008fc800078208ff */
[----:B------:R-:W-:-:S05]  /*2520*/  LEA.HI.X R101, R8, R11, R5, 0x1, P1 ;  /* 0x0000000b08657211 */ /* 0x000fca00008f0c05 */
[----:B------:R-:W2:Y:S01]  /*2530*/  @P0 LDG.E.LTC128B.U16 R5, desc[UR36][R100.64] ;  /* 0x0000002464050981 */ /* 0x000ea2000c1e1520 */
[----:B------:R-:W-:Y:S01]  /*2540*/  LEA R94, P1, R104, UR4, 0x1 ;  /* 0x00000004685e7c11 */ /* 0x000fe2000f8208ff */
[----:B------:R-:W-:Y:S01]  /*2550*/  IMAD.WIDE.U32 R8, R113, R98, R6 ;  /* 0x0000006271087225 */ /* 0x000fe200078e0006 */
[----:B------:R-:W-:Y:S01]  /*2560*/  ISETP.GT.AND P4, PT, R4, 0x1, PT ;  /* 0x000000010400780c */ /* 0x000fe20003f84270 */
[----:B------:R-:W-:Y:S01]  /*2570*/  BSSY B1, `(.L_x_36) ;  /* 0x0000012000017945 */ /* 0x000fe20003800000 */
[----:B------:R-:W-:Y:S01]  /*2580*/  LEA.HI.X R95, R104, UR5, R95, 0x1, P1 ;  /* 0x00000005685f7c11 */ /* 0x000fe200088f0c5f */
[----:B------:R-:W-:Y:S01]  /*2590*/  IMAD.IADD R9, R109, 0x1, R9 ;  /* 0x000000016d097824 */ /* 0x000fe200078e0209 */
[----:B------:R-:W-:Y:S02]  /*25a0*/  ISETP.GT.AND P1, PT, R3, RZ, P4 ;  /* 0x000000ff0300720c */ /* 0x000fe40002724270 */
[----:B------:R-:W-:Y:S01]  /*25b0*/  P2R R107, PR, RZ, 0x10 ;  /* 0x00000010ff6b7803 */ /* 0x000fe20000000000 */
[----:B------:R-:W-:-:S04]  /*25c0*/  IMAD.WIDE.U32 R102, R89, R14, R8 ;  /* 0x0000000e59667225 */ /* 0x000fc800078e0008 */
[----:B------:R-:W-:Y:S01]  /*25d0*/  IMAD.IADD R9, R91, 0x1, R103 ;  /* 0x000000015b097824 */ /* 0x000fe200078e0267 */
[----:B------:R-:W-:Y:S02]  /*25e0*/  LEA R8, P2, R102, R10, 0x1 ;  /* 0x0000000a66087211 */ /* 0x000fe400078408ff */
[----:B------:R-:W-:Y:S02]  /*25f0*/  SHF.L.U64.HI R103, R98, 0x3, R99 ;  /* 0x0000000362677819 */ /* 0x000fe40000010263 */
[----:B------:R-:W-:Y:S01]  /*2600*/  LEA.HI.X R9, R102, R11, R9, 0x1, P2 ;  /* 0x0000000b66097211 */ /* 0x000fe200010f0c09 */
[----:B------:R-:W-:Y:S02]  /*2610*/  IMAD.SHL.U32 R102, R98, 0x8, RZ ;  /* 0x0000000862667824 */ /* 0x000fe400078e00ff */
[----:B--2---:R-:W-:-:S04]  /*2620*/  IMAD.U32 R15, R5, 0x10000, RZ ;  /* 0x00010000050f7824 */ /* 0x004fc800078e00ff */
[----:B------:R-:W-:-:S04]  /*2630*/  FMUL R15, R15, R90 ;  /* 0x0000005a0f0f7220 */ /* 0x000fc80000400000 */
[----:B------:R-:W-:-:S05]  /*2640*/  FFMA R15, R56, R88, R15 ;  /* 0x00000058380f7223 */ /* 0x000fca000000000f */
[----:B------:R-:W-:-:S05]  /*2650*/  F2FP.BF16.F32.PACK_AB R15, RZ, R15 ;  /* 0x0000000fff0f723e */ /* 0x000fca00000010ff */
[----:B------:R0:W-:Y:S01]  /*2660*/  @P0 STG.E.U16 desc[UR36][R94.64], R15 ;  /* 0x0000000f5e000986 */ /* 0x0001e2000c101524 */
[----:B------:R-:W-:Y:S05]  /*2670*/  @!P1 BRA `(.L_x_37) ;  /* 0x0000000000049947 */ /* 0x000fea0003800000 */
[----:B------:R1:W5:Y:S02]  /*2680*/  LDG.E.LTC128B.U16 R5, desc[UR36][R8.64+0x2] ;  /* 0x0000022408057981 */ /* 0x000364000c1e1520 */
.L_x_37:
[----:B------:R-:W-:Y:S05]  /*2690*/  BSYNC B1 ;  /* 0x0000000000017941 */ /* 0x000fea0003800000 */
.L_x_36:
[----:B0----5:R-:W-:Y:S01]  /*26a0*/  IMAD.U32 R15, R5, 0x10000, RZ ;  /* 0x00010000050f7824 */ /* 0x021fe200078e00ff */
[----:B------:R-:W-:Y:S01]  /*26b0*/  ISETP.GT.AND P0, PT, R3, 0x8, P6 ;  /* 0x000000080300780c */ /* 0x000fe20003704270 */
[----:B------:R-:W-:-:S04]  /*26c0*/  IMAD.WIDE.U32 R104, R113, R98, R102 ;  /* 0x0000006271687225 */ /* 0x000fc800078e0066 */
[----:B------:R-:W-:Y:S01]  /*26d0*/  FMUL R56, R15, R90 ;  /* 0x0000005a0f387220 */ /* 0x000fe20000400000 */
[----:B------:R-:W-:Y:S01]  /*26e0*/  IMAD.IADD R109, R109, 0x1, R105 ;  /* 0x000000016d6d7824 */ /* 0x000fe200078e0269 */
[----:B------:R-:W-:Y:S02]  /*26f0*/  IADD3 R15, P2, R20, R104, RZ ;  /* 0x00000068140f7210 */ /* 0x000fe40007f5e0ff */
[----:B------:R-:W-:-:S03]  /*2700*/  FFMA R57, R57, R88, R56 ;  /* 0x0000005839397223 */ /* 0x000fc60000000038 */
[----:B------:R-:W-:Y:S01]  /*2710*/  IMAD.X R100, R109, 0x1, R93, P2 ;  /* 0x000000016d647824 */ /* 0x000fe200010e065d */
[C---:B------:R-:W-:Y:S02]  /*2720*/  LEA R56, P2, R15.reuse, R10, 0x1 ;  /* 0x0000000a0f387211 */ /* 0x040fe400078408ff */
[----:B------:R-:W-:Y:S02]  /*2730*/  F2FP.BF16.F32.PACK_AB R101, RZ, R57 ;  /* 0x00000039ff65723e */ /* 0x000fe400000010ff */
[----:B------:R-:W-:Y:S02]  /*2740*/  LEA.HI.X R57, R15, R11, R100, 0x1, P2 ;  /* 0x0000000b0f397211 */ /* 0x000fe400010f0c64 */
[----:B------:R-:W-:Y:S01]  /*2750*/  PRMT R15, R5, 0x7610, R15 ;  /* 0x00007610050f7816 */ /* 0x000fe2000000000f */
[----:B------:R0:W-:Y:S05]  /*2760*/  @P1 STG.E.U16 desc[UR36][R94.64+0x2], R101 ;  /* 0x000002655e001986 */ /* 0x0001ea000c101524 */
[----:B------:R2:W3:Y:S01]  /*2770*/  @P0 LDG.E.LTC128B.U16 R15, desc[UR36][R56.64] ;  /* 0x00000024380f0981 */ /* 0x0004e2000c1e1520 */
[----:B------:R-:W-:Y:S01]  /*2780*/  IADD3 R104, P1, R6, R104, RZ ;  /* 0x0000006806687210 */ /* 0x000fe20007f3e0ff */
[----:B------:R-:W-:Y:S01]  /*2790*/  BSSY B1, `(.L_x_38) ;  /* 0x0000012000017945 */ /* 0x000fe20003800000 */
[----:B------:R-:W-:-:S03]  /*27a0*/  SHF.L.U64.HI R111, R12, 0x4, R13 ;  /* 0x000000040c6f7819 */ /* 0x000fc6000001020d */
[----:B------:R-:W-:Y:S01]  /*27b0*/  IMAD.X R105, R7, 0x1, R109, P1 ;  /* 0x0000000107697824 */ /* 0x000fe200008e066d */
[----:B------:R-:W-:Y:S01]  /*27c0*/  ISETP.GT.AND P1, PT, R3, 0x8, P4 ;  /* 0x000000080300780c */ /* 0x000fe20002724270 */
[----:B------:R-:W-:Y:S02]  /*27d0*/  IMAD.SHL.U32 R109, R12, 0x10, RZ ;  /* 0x000000100c6d7824 */ /* 0x000fe400078e00ff */
[----:B------:R-:W-:-:S03]  /*27e0*/  IMAD.WIDE.U32 R104, R89, R14, R104 ;  /* 0x0000000e59687225 */ /* 0x000fc600078e0068 */
[----:B------:R-:W-:Y:S02]  /*27f0*/  IADD3 R100, P2, R109, R94, RZ ;  /* 0x0000005e6d647210 */ /* 0x000fe40007f5e0ff */
[----:B--2---:R-:W-:-:S03]  /*2800*/  LEA R56, P3, R104, R10, 0x1 ;  /* 0x0000000a68387211 */ /* 0x004fc600078608ff */
[----:B0-----:R-:W-:Y:S02]  /*2810*/  IMAD.X R101, R111, 0x1, R95, P2 ;  /* 0x000000016f657824 */ /* 0x001fe400010e065f */
[----:B---3--:R-:W-:-:S04]  /*2820*/  IMAD.U32 R5, R15, 0x10000, RZ ;  /* 0x000100000f057824 */ /* 0x008fc800078e00ff */
[----:B------:R-:W-:-:S04]  /*2830*/  FMUL R5, R5, R90 ;  /* 0x0000005a05057220 */ /* 0x000fc80000400000 */
[----:B------:R-:W-:Y:S01]  /*2840*/  FFMA R5, R58, R88, R5 ;  /* 0x000000583a057223 */ /* 0x000fe20000000005 */
[----:B------:R-:W-:-:S04]  /*2850*/  IMAD.IADD R58, R91, 0x1, R105 ;  /* 0x000000015b3a7824 */ /* 0x000fc800078e0269 */
[----:B------:R-:W-:Y:S02]  /*2860*/  F2FP.BF16.F32.PACK_AB R5, RZ, R5 ;  /* 0x00000005ff05723e */ /* 0x000fe400000010ff */
[----:B------:R-:W-:-:S03]  /*2870*/  LEA.HI.X R57, R104, R11, R58, 0x1, P3 ;  /* 0x0000000b68397211 */ /* 0x000fc600018f0c3a */
[----:B------:R0:W-:Y:S01]  /*2880*/  @P0 STG.E.U16 desc[UR36][R100.64], R5 ;  /* 0x0000000564000986 */ /* 0x0001e2000c101524 */
[----:B------:R-:W-:Y:S05]  /*2890*/  @!P1 BRA `(.L_x_39) ;  /* 0x0000000000049947 */ /* 0x000fea0003800000 */
[----:B------:R2:W5:Y:S02]  /*28a0*/  LDG.E.LTC128B.U16 R15, desc[UR36][R56.64+0x2] ;  /* 0x00000224380f7981 */ /* 0x000564000c1e1520 */
.L_x_39:
[----:B------:R-:W-:Y:S05]  /*28b0*/  BSYNC B1 ;  /* 0x0000000000017941 */ /* 0x000fea0003800000 */
.L_x_38:
[C---:B0----5:R-:W-:Y:S01]  /*28c0*/  IMAD.U32 R5, R15.reuse, 0x10000, RZ ;  /* 0x000100000f057824 */ /* 0x061fe200078e00ff */
[----:B------:R-:W-:Y:S01]  /*28d0*/  ISETP.GT.AND P4, PT, R4, 0x8, PT ;  /* 0x000000080400780c */ /* 0x000fe20003f84270 */
[----:B------:R-:W-:Y:S01]  /*28e0*/  BSSY B1, `(.L_x_40) ;  /* 0x000000d000017945 */ /* 0x000fe20003800000 */
[----:B------:R-:W-:Y:S01]  /*28f0*/  PRMT R104, R15, 0x7610, R104 ;  /* 0x000076100f687816 */ /* 0x000fe20000000068 */
[----:B------:R-:W-:Y:S01]  /*2900*/  FMUL R58, R5, R90 ;  /* 0x0000005a053a7220 */ /* 0x000fe20000400000 */
[----:B------:R-:W-:Y:S02]  /*2910*/  ISETP.GT.AND P0, PT, R3, RZ, P4 ;  /* 0x000000ff0300720c */ /* 0x000fe40002704270 */
[----:B------:R-:W-:Y:S01]  /*2920*/  P2R R108, PR, RZ, 0x10 ;  /* 0x00000010ff6c7803 */ /* 0x000fe20000000000 */
[----:B------:R-:W-:Y:S01]  /*2930*/  FFMA R58, R59, R88, R58 ;  /* 0x000000583b3a7223 */ /* 0x000fe2000000003a */
[----:B------:R-:W-:-:S04]  /*2940*/  IMAD.MOV.U32 R59, RZ, RZ, R101 ;  /* 0x000000ffff3b7224 */ /* 0x000fc800078e0065 */
[----:B------:R-:W-:-:S04]  /*2950*/  F2FP.BF16.F32.PACK_AB R58, RZ, R58 ;  /* 0x0000003aff3a723e */ /* 0x000fc800000010ff */
[----:B------:R-:W-:Y:S01]  /*2960*/  PRMT R5, R58, 0x7610, R5 ;  /* 0x000076103a057816 */ /* 0x000fe20000000005 */
[----:B------:R-:W-:-:S05]  /*2970*/  IMAD.MOV.U32 R58, RZ, RZ, R100 ;  /* 0x000000ffff3a7224 */ /* 0x000fca00078e0064 */
[----:B------:R0:W-:Y:S01]  /*2980*/  @P1 STG.E.U16 desc[UR36][R58.64+0x2], R5 ;  /* 0x000002053a001986 */ /* 0x0001e2000c101524 */
[----:B------:R-:W-:Y:S05]  /*2990*/  @!P0 BRA `(.L_x_41) ;  /* 0x0000000000048947 */ /* 0x000fea0003800000 */
[----:B------:R3:W5:Y:S02]  /*29a0*/  LDG.E.LTC128B.U16 R104, desc[UR36][R8.64+0x10] ;  /* 0x0000102408687981 */ /* 0x000764000c1e1520 */
.L_x_41:
[----:B------:R-:W-:Y:S05]  /*29b0*/  BSYNC B1 ;  /* 0x0000000000017941 */ /* 0x000fea0003800000 */
.L_x_40:
[----:B-----5:R-:W-:Y:S01]  /*29c0*/  IMAD.U32 R15, R104, 0x10000, RZ ;  /* 0x00010000680f7824 */ /* 0x020fe200078e00ff */
[----:B------:R-:W-:Y:S01]  /*29d0*/  ISETP.GT.AND P3, PT, R4, 0x9, PT ;  /* 0x000000090400780c */ /* 0x000fe20003f64270 */
[C---:B0-----:R-:W-:Y:S01]  /*29e0*/  IMAD.SHL.U32 R5, R12.reuse, 0x100, RZ ;  /* 0x000001000c057824 */ /* 0x041fe200078e00ff */
[----:B------:R-:W-:Y:S01]  /*29f0*/  BSSY B1, `(.L_x_42) ;  /* 0x000000c000017945 */ /* 0x000fe20003800000 */
[----:B------:R-:W-:Y:S01]  /*2a00*/  FMUL R105, R15, R90 ;  /* 0x0000005a0f697220 */ /* 0x000fe20000400000 */
[----:B------:R-:W-:Y:S02]  /*2a10*/  SHF.L.U64.HI R15, R12, 0x8, R13 ;  /* 0x000000080c0f7819 */ /* 0x000fe4000001020d */
[----:B------:R-:W-:Y:S01]  /*2a20*/  IADD3 R12, P1, P2, R5, R94, R109 ;  /* 0x0000005e050c7210 */ /* 0x000fe20007a3e06d */
[----:B------:R-:W-:Y:S01]  /*2a30*/  FFMA R105, R60, R88, R105 ;  /* 0x000000583c697223 */ /* 0x000fe20000000069 */
[----:B------:R-:W-:Y:S02]  /*2a40*/  P2R R109, PR, RZ, 0x8 ;  /* 0x00000008ff6d7803 */ /* 0x000fe40000000000 */
[----:B------:R-:W-:-:S02]  /*2a50*/  IADD3.X R13, R15, R95, R111, P1, P2 ;  /* 0x0000005f0f0d7210 */ /* 0x000fc40000fe446f */
[----:B------:R-:W-:Y:S02]  /*2a60*/  F2FP.BF16.F32.PACK_AB R105, RZ, R105 ;  /* 0x00000069ff69723e */ /* 0x000fe400000010ff */
[----:B------:R-:W-:-:S03]  /*2a70*/  ISETP.GT.AND P1, PT, R3, RZ, P3 ;  /* 0x000000ff0300720c */ /* 0x000fc60001f24270 */
[----:B------:R0:W-:Y:S10]  /*2a80*/  @P0 STG.E.U16 desc[UR36][R94.64+0x10], R105 ;  /* 0x000010695e000986 */ /* 0x0001f4000c101524 */
[----:B------:R-:W-:Y:S05]  /*2a90*/  @!P1 BRA `(.L_x_43) ;  /* 0x0000000000049947 */ /* 0x000fea0003800000 */
[----:B------:R4:W5:Y:S02]  /*2aa0*/  LDG.E.LTC128B.U16 R104, desc[UR36][R8.64+0x12] ;  /* 0x0000122408687981 */ /* 0x000964000c1e1520 */
.L_x_43:
[----:B------:R-:W-:Y:S05]  /*2ab0*/  BSYNC B1 ;  /* 0x0000000000017941 */ /* 0x000fea0003800000 */
.L_x_42:
[----:B0----5:R-:W-:Y:S01]  /*2ac0*/  IMAD.U32 R105, R104, 0x10000, RZ ;  /* 0x0001000068697824 */ /* 0x021fe200078e00ff */
[----:B------:R-:W-:Y:S01]  /*2ad0*/  ISETP.GT.AND P0, PT, R3, 0x8, P4 ;  /* 0x000000080300780c */ /* 0x000fe20002704270 */
[----:B------:R-:W-:Y:S02]  /*2ae0*/  BSSY B1, `(.L_x_44) ;  /* 0x000000a000017945 */ /* 0x000fe40003800000 */
[----:B------:R-:W-:-:S04]  /*2af0*/  FMUL R60, R105, R90 ;  /* 0x0000005a693c7220 */ /* 0x000fc80000400000 */
[----:B------:R-:W-:Y:S01]  /*2b00*/  FFMA R60, R61, R88, R60 ;  /* 0x000000583d3c7223 */ /* 0x000fe2000000003c */
[----:B------:R-:W-:-:S04]  /*2b10*/  @P1 IMAD.MOV.U32 R61, RZ, RZ, R95 ;  /* 0x000000ffff3d1224 */ /* 0x000fc800078e005f */
[----:B------:R-:W-:-:S04]  /*2b20*/  F2FP.BF16.F32.PACK_AB R60, RZ, R60 ;  /* 0x0000003cff3c723e */ /* 0x000fc800000010ff */
[----:B------:R-:W-:Y:S01]  /*2b30*/  PRMT R105, R60, 0x7610, R105 ;  /* 0x000076103c697816 */ /* 0x000fe20000000069 */
[----:B------:R-:W-:-:S05]  /*2b40*/  @P1 IMAD.MOV.U32 R60, RZ, RZ, R94 ;  /* 0x000000ffff3c1224 */ /* 0x000fca00078e005e */
[----:B------:R0:W-:Y:S01]  /*2b50*/  @P1 STG.E.U16 desc[UR36][R60.64+0x12], R105 ;  /* 0x000012693c001986 */ /* 0x0001e2000c101524 */
[----:B------:R-:W-:Y:S05]  /*2b60*/  @!P0 BRA `(.L_x_45) ;  /* 0x0000000000048947 */ /* 0x000fea0003800000 */
[----:B------:R0:W5:Y:S02]  /*2b70*/  LDG.E.LTC128B.U16 R104, desc[UR36][R56.64+0x10] ;  /* 0x0000102438687981 */ /* 0x000164000c1e1520 */
.L_x_45:
[----:B------:R-:W-:Y:S05]  /*2b80*/  BSYNC B1 ;  /* 0x0000000000017941 */ /* 0x000fea0003800000 */
.L_x_44:
[----:B0----5:R-:W-:Y:S01]  /*2b90*/  IMAD.U32 R61, R104, 0x10000, RZ ;  /* 0x00010000683d7824 */ /* 0x021fe200078e00ff */
[----:B------:R-:W-:Y:S01]  /*2ba0*/  ISETP.GT.AND P1, PT, R3, 0x8, P3 ;  /* 0x000000080300780c */ /* 0x000fe20001f24270 */
[----:B------:R-:W-:Y:S02]  /*2bb0*/  BSSY B1, `(.L_x_46) ;  /* 0x0000007000017945 */ /* 0x000fe40003800000 */
[----:B------:R-:W-:-:S04]  /*2bc0*/  FMUL R61, R61, R90 ;  /* 0x0000005a3d3d7220 */ /* 0x000fc80000400000 */
[----:B------:R-:W-:-:S05]  /*2bd0*/  FFMA R61, R62, R88, R61 ;  /* 0x000000583e3d7223 */ /* 0x000fca000000003d */
[----:B------:R-:W-:-:S05]  /*2be0*/  F2FP.BF16.F32.PACK_AB R61, RZ, R61 ;  /* 0x0000003dff3d723e */ /* 0x000fca00000010ff */
[----:B------:R0:W-:Y:S01]  /*2bf0*/  @P0 STG.E.U16 desc[UR36][R58.64+0x10], R61 ;  /* 0x0000103d3a000986 */ /* 0x0001e2000c101524 */
[----:B------:R-:W-:Y:S05]  /*2c00*/  @!P1 BRA `(.L_x_47) ;  /* 0x0000000000049947 */ /* 0x000fea0003800000 */
[----:B------:R0:W5:Y:S02]  /*2c10*/  LDG.E.LTC128B.U16 R104, desc[UR36][R56.64+0x12] ;  /* 0x0000122438687981 */ /* 0x000164000c1e1520 */
.L_x_47:
[----:B------:R-:W-:Y:S05]  /*2c20*/  BSYNC B1 ;  /* 0x0000000000017941 */ /* 0x000fea0003800000 */
.L_x_46:
[----:B0----5:R-:W-:Y:S01]  /*2c30*/  IMAD.U32 R61, R104, 0x10000, RZ ;  /* 0x00010000683d7824 */ /* 0x021fe200078e00ff */
[----:B------:R-:W-:Y:S01]  /*2c40*/  IADD3 R113, P0, R113, 0x80, RZ ;  /* 0x0000008071717810 */ /* 0x000fe20007f1e0ff */
[----:B------:R-:W-:Y:S01]  /*2c50*/  BSSY B1, `(.L_x_48) ;  /* 0x000000b000017945 */ /* 0x000fe20003800000 */
[----:B------:R-:W-:Y:S01]  /*2c60*/  ISETP.GT.AND P2, PT, R4, 0x10, PT ;  /* 0x000000100400780c */ /* 0x000fe20003f44270 */
[----:B------:R-:W-:Y:S02]  /*2c70*/  FMUL R60, R61, R90 ;  /* 0x0000005a3d3c7220 */ /* 0x000fe40000400000 */
[----:B------:R-:W-:Y:S01]  /*2c80*/  IMAD.X R97, RZ, RZ, R97, P0 ;  /* 0x000000ffff617224 */ /* 0x000fe200000e0661 */
[----:B------:R-:W-:Y:S01]  /*2c90*/  ISETP.GT.AND P0, PT, R3, RZ, P2 ;  /* 0x000000ff0300720c */ /* 0x000fe20001704270 */
[----:B------:R-:W-:Y:S01]  /*2ca0*/  FFMA R60, R63, R88, R60 ;  /* 0x000000583f3c7223 */ /* 0x000fe2000000003c */
[----:B------:R-:W-:-:S04]  /*2cb0*/  P2R R105, PR, RZ, 0x4 ;  /* 0x00000004ff697803 */ /* 0x000fc80000000000 */
[----:B------:R-:W-:-:S05]  /*2cc0*/  F2FP.BF16.F32.PACK_AB R60, RZ, R60 ;  /* 0x0000003cff3c723e */ /* 0x000fca00000010ff */
[----:B------:R0:W-:Y:S02]  /*2cd0*/  @P1 STG.E.U16 desc[UR36][R58.64+0x12], R60 ;  /* 0x0000123c3a001986 */ /* 0x0001e4000c101524 */
[----:B------:R-:W-:Y:S05]  /*2ce0*/  @!P0 BRA `(.L_x_49) ;  /* 0x0000000000048947 */ /* 0x000fea0003800000 */
[----:B------:R0:W5:Y:S02]  /*2cf0*/  LDG.E.LTC128B.U16 R104, desc[UR36][R8.64+0x20] ;  /* 0x0000202408687981 */ /* 0x000164000c1e1520 */
.L_x_49:
[----:B------:R-:W-:Y:S05]  /*2d00*/  BSYNC B1 ;  /* 0x0000000000017941 */ /* 0x000fea0003800000 */
.L_x_48:
[----:B-----5:R-:W-:Y:S01]  /*2d10*/  IMAD.U32 R21, R104, 0x10000, RZ ;  /* 0x0001000068157824 */ /* 0x020fe200078e00ff */
[----:B------:R-:W-:Y:S01]  /*2d20*/  ISETP.GT.AND P1, PT, R4, 0x11, PT ;  /* 0x000000110400780c */ /* 0x000fe20003f24270 */
[----:B0-----:R-:W-:Y:S01]  /*2d30*/  IMAD R60, R97, R98, RZ ;  /* 0x00000062613c7224 */ /* 0x001fe200078e02ff */
[----:B------:R-:W-:Y:S01]  /*2d40*/  BSSY B1, `(.L_x_50) ;  /* 0x0000021000017945 */ /* 0x000fe20003800000 */
[----:B------:R-:W-:Y:S01]  /*2d50*/  FMUL R21, R21, R90 ;  /* 0x0000005a15157220 */ /* 0x000fe20000400000 */
[----:B------:R-:W-:-:S04]  /*2d60*/  IMAD.WIDE.U32 R62, R113, R98, R6 ;  /* 0x00000062713e7225 */ /* 0x000fc800078e0006 */
[----:B------:R-:W-:Y:S01]  /*2d70*/  FFMA R21, R64, R88, R21 ;  /* 0x0000005840157223 */ /* 0x000fe20000000015 */
[C---:B------:R-:W-:Y:S02]  /*2d80*/  IMAD R111, R113.reuse, R99, R60 ;  /* 0x00000063716f7224 */ /* 0x040fe400078e023c */
[----:B------:R-:W-:Y:S02]  /*2d90*/  IMAD.WIDE.U32 R60, R113, R98, R92 ;  /* 0x00000062713c7225 */ /* 0x000fe400078e005c */
[----:B------:R-:W-:Y:S02]  /*2da0*/  F2FP.BF16.F32.PACK_AB R21, RZ, R21 ;  /* 0x00000015ff15723e */ /* 0x000fe400000010ff */
[----:B------:R-:W-:Y:S02]  /*2db0*/  IMAD.IADD R63, R111, 0x1, R63 ;  /* 0x000000016f3f7824 */ /* 0x000fe400078e023f */
[----:B------:R-:W-:Y:S01]  /*2dc0*/  PRMT R97, R21, 0x7610, R97 ;  /* 0x0000761015617816 */ /* 0x000fe20000000061 */
[----:B------:R-:W-:-:S02]  /*2dd0*/  IMAD.IADD R21, R61, 0x1, R111 ;  /* 0x000000013d157824 */ /* 0x000fc400078e026f */
[----:B------:R-:W-:Y:S02]  /*2de0*/  IMAD.WIDE.U32 R98, R113, R98, R102 ;  /* 0x0000006271627225 */ /* 0x000fe400078e0066 */
[----:B------:R0:W-:Y:S02]  /*2df0*/  @P0 STG.E.U16 desc[UR36][R94.64+0x20], R97 ;  /* 0x000020615e000986 */ /* 0x0001e4000c101524 */
[----:B------:R-:W-:Y:S02]  /*2e00*/  IMAD.IADD R111, R111, 0x1, R99 ;  /* 0x000000016f6f7824 */ /* 0x000fe400078e0263 */
[----:B0-----:R-:W-:Y:S01]  /*2e10*/  IMAD.WIDE.U32 R96, R89, R14, R62 ;  /* 0x0000000e59607225 */ /* 0x001fe200078e003e */
[----:B------:R-:W-:-:S04]  /*2e20*/  LEA R62, P0, R60, R10, 0x1 ;  /* 0x0000000a3c3e7211 */ /* 0x000fc800078008ff */
[----:B------:R-:W-:Y:S01]  /*2e30*/  LEA.HI.X R63, R60, R11, R21, 0x1, P0 ;  /* 0x0000000b3c3f7211 */ /* 0x000fe200000f0c15 */
[----:B------:R-:W-:Y:S01]  /*2e40*/  IMAD.IADD R21, R91, 0x1, R97 ;  /* 0x000000015b157824 */ /* 0x000fe200078e0261 */
[----:B------:R-:W-:-:S04]  /*2e50*/  LEA R60, P0, R96, R10, 0x1 ;  /* 0x0000000a603c7211 */ /* 0x000fc800078008ff */
[----:B------:R-:W-:Y:S02]  /*2e60*/  LEA.HI.X R61, R96, R11, R21, 0x1, P0 ;  /* 0x0000000b603d7211 */ /* 0x000fe400000f0c15 */
[----:B------:R-:W-:-:S05]  /*2e70*/  IADD3 R64, P0, R20, R98, RZ ;  /* 0x0000006214407210 */ /* 0x000fca0007f1e0ff */
[----:B------:R-:W-:Y:S01]  /*2e80*/  IMAD.X R92, R111, 0x1, R93, P0 ;  /* 0x000000016f5c7824 */ /* 0x000fe200000e065d */
[----:B------:R-:W-:-:S05]  /*2e90*/  IADD3 R20, P0, R6, R98, RZ ;  /* 0x0000006206147210 */ /* 0x000fca0007f1e0ff */
[----:B------:R-:W-:Y:S01]  /*2ea0*/  IMAD.X R21, R7, 0x1, R111, P0 ;  /* 0x0000000107157824 */ /* 0x000fe200000e066f */
[----:B------:R-:W-:Y:S01]  /*2eb0*/  LEA R6, P0, R64, R10, 0x1 ;  /* 0x0000000a40067211 */ /* 0x000fe200078008ff */
[----:B------:R-:W-:-:S03]  /*2ec0*/  IMAD.WIDE.U32 R20, R89, R14, R20 ;  /* 0x0000000e59147225 */ /* 0x000fc600078e0014 */
[----:B------:R-:W-:Y:S02]  /*2ed0*/  LEA.HI.X R7, R64, R11, R92, 0x1, P0 ;  /* 0x0000000b40077211 */ /* 0x000fe400000f0c5c */
[----:B------:R-:W-:Y:S01]  /*2ee0*/  P2R R89, PR, RZ, 0x2 ;  /* 0x00000002ff597803 */ /* 0x000fe20000000000 */
[----:B------:R-:W-:Y:S01]  /*2ef0*/  IMAD.IADD R91, R91, 0x1, R21 ;  /* 0x000000015b5b7824 */ /* 0x000fe200078e0215 */
[----:B------:R-:W-:-:S04]  /*2f00*/  LEA R10, P0, R20, R10, 0x1 ;  /* 0x0000000a140a7211 */ /* 0x000fc800078008ff */
[----:B------:R-:W-:Y:S02]  /*2f10*/  LEA.HI.X R11, R20, R11, R91, 0x1, P0 ;  /* 0x0000000b140b7211 */ /* 0x000fe400000f0c5b */
[----:B------:R-:W-:-:S13]  /*2f20*/  ISETP.GT.AND P0, PT, R3, RZ, P1 ;  /* 0x000000ff0300720c */ /* 0x000fda0000f04270 */
[----:B------:R-:W-:Y:S05]  /*2f30*/  @!P0 BRA `(.L_x_51) ;  /* 0x0000000000048947 */ /* 0x000fea0003800000 */
[----:B------:R0:W5:Y:S02]  /*2f40*/  LDG.E.LTC128B.U16 R104, desc[UR36][R8.64+0x22] ;  /* 0x0000222408687981 */ /* 0x000164000c1e1520 */
.L_x_51:
[----:B------:R-:W-:Y:S05]  /*2f50*/  BSYNC B1 ;  /* 0x0000000000017941 */ /* 0x000fea0003800000 */
.L_x_50:
[----:B-----5:R-:W-:Y:S01]  /*2f60*/  IMAD.U32 R21, R104, 0x10000, RZ ;  /* 0x0001000068157824 */ /* 0x020fe200078e00ff */
[----:B------:R-:W-:Y:S01]  /*2f70*/  BSSY B1, `(.L_x_52) ;  /* 0x000000a000017945 */ /* 0x000fe20003800000 */
[----:B------:R-:W-:Y:S02]  /*2f80*/  @P0 IMAD.MOV.U32 R20, RZ, RZ, R94 ;  /* 0x000000ffff140224 */ /* 0x000fe400078e005e */
[----:B------:R-:W-:Y:S01]  /*2f90*/  FMUL R14, R21, R90 ;  /* 0x0000005a150e7220 */ /* 0x000fe20000400000 */
[----:B------:R-:W-:-:S03]  /*2fa0*/  @P0 IMAD.MOV.U32 R21, RZ, RZ, R95 ;  /* 0x000000ffff150224 */ /* 0x000fc600078e005f */
[----:B------:R-:W-:-:S05]  /*2fb0*/  FFMA R14, R65, R88, R14 ;  /* 0x00000058410e7223 */ /* 0x000fca000000000e */
[----:B------:R-:W-:-:S05]  /*2fc0*/  F2FP.BF16.F32.PACK_AB R14, RZ, R14 ;  /* 0x0000000eff0e723e */ /* 0x000fca00000010ff */
[----:B------:R0:W-:Y:S01]  /*2fd0*/  @P0 STG.E.U16 desc[UR36][R20.64+0x22], R14 ;  /* 0x0000220e14000986 */ /* 0x0001e2000c101524 */
[----:B------:R-:W-:-:S13]  /*2fe0*/  ISETP.GT.AND P0, PT, R3, 0x8, P2 ;  /* 0x000000080300780c */ /* 0x000fda0001704270 */
[----:B0-----:R-:W-:Y:S05]  /*2ff0*/  @!P0 BRA `(.L_x_53) ;  /* 0x0000000000048947 */ /* 0x001fea0003800000 */
[----:B------:R0:W5:Y:S02]  /*3000*/  LDG.E.LTC128B.U16 R104, desc[UR36][R56.64+0x20] ;  /* 0x0000202438687981 */ /* 0x000164000c1e1520 */
.L_x_53:
[----:B------:R-:W-:Y:S05]  /*3010*/  BSYNC B1 ;  /* 0x0000000000017941 */ /* 0x000fea0003800000 */
.L_x_52:
[----:B-----5:R-:W-:Y:S01]  /*3020*/  IMAD.U32 R21, R104, 0x10000, RZ ;  /* 0x0001000068157824 */ /* 0x020fe200078e00ff */
[----:B------:R-:W-:Y:S03]  /*3030*/  BSSY B1, `(.L_x_54) ;  /* 0x0000008000017945 */ /* 0x000fe60003800000 */
[----:B------:R-:W-:-:S04]  /*3040*/  FMUL R21, R21, R90 ;  /* 0x0000005a15157220 */ /* 0x000fc80000400000 */
[----:B------:R-:W-:-:S05]  /*3050*/  FFMA R21, R66, R88, R21 ;  /* 0x0000005842157223 */ /* 0x000fca0000000015 */
[----:B------:R-:W-:-:S05]  /*3060*/  F2FP.BF16.F32.PACK_AB R21, RZ, R21 ;  /* 0x00000015ff15723e */ /* 0x000fca00000010ff */
[----:B------:R0:W-:Y:S01]  /*3070*/  @P0 STG.E.U16 desc[UR36][R58.64+0x20], R21 ;  /* 0x000020153a000986 */ /* 0x0001e2000c101524 */
[----:B------:R-:W-:-:S13]  /*3080*/  ISETP.GT.AND P0, PT, R3, 0x8, P1 ;  /* 0x000000080300780c */ /* 0x000fda0000f04270 */
[----:B0-----:R-:W-:Y:S05]  /*3090*/  @!P0 BRA `(.L_x_55) ;  /* 0x0000000000048947 */ /* 0x001fea0003800000 */
[----:B------:R0:W5:Y:S02]  /*30a0*/  LDG.E.LTC128B.U16 R104, desc[UR36][R56.64+0x22] ;  /* 0x0000222438687981 */ /* 0x000164000c1e1520 */
.L_x_55:
[----:B------:R-:W-:Y:S05]  /*30b0*/  BSYNC B1 ;  /* 0x0000000000017941 */ /* 0x000fea0003800000 */
.L_x_54:
[----:B-----5:R-:W-:Y:S01]  /*30c0*/  IMAD.U32 R21, R104, 0x10000, RZ ;  /* 0x0001000068157824 */ /* 0x020fe200078e00ff */
[----:B------:R-:W-:Y:S01]  /*30d0*/  ISETP.GT.AND P2, PT, R4, 0x18, PT ;  /* 0x000000180400780c */ /* 0x000fe20003f44270 */
[----:B------:R-:W-:Y:S02]  /*30e0*/  BSSY B1, `(.L_x_56) ;  /* 0x0000009000017945 */ /* 0x000fe40003800000 */
[----:B------:R-:W-:Y:S01]  /*30f0*/  FMUL R14, R21, R90 ;  /* 0x0000005a150e7220 */ /* 0x000fe20000400000 */
[----:B------:R-:W-:-:S03]  /*3100*/  P2R R91, PR, RZ, 0x4 ;  /* 0x00000004ff5b7803 */ /* 0x000fc60000000000 */
[----:B------:R-:W-:-:S05]  /*3110*/  FFMA R14, R67, R88, R14 ;  /* 0x00000058430e7223 */ /* 0x000fca000000000e */
[----:B------:R-:W-:-:S05]  /*3120*/  F2FP.BF16.F32.PACK_AB R14, RZ, R14 ;  /* 0x0000000eff0e723e */ /* 0x000fca00000010ff */
[----:B------:R0:W-:Y:S01]  /*3130*/  @P0 STG.E.U16 desc[UR36][R58.64+0x22], R14 ;  /* 0x0000220e3a000986 */ /* 0x0001e2000c101524 */
[----:B------:R-:W-:-:S13]  /*3140*/  ISETP.GT.AND P0, PT, R3, RZ, P2 ;  /* 0x000000ff0300720c */ /* 0x000fda0001704270 */
[----:B0-----:R-:W-:Y:S05]  /*3150*/  @!P0 BRA `(.L_x_57) ;  /* 0x0000000000048947 */ /* 0x001fea0003800000 */
[----:B------:R0:W5:Y:S02]  /*3160*/  LDG.E.LTC128B.U16 R104, desc[UR36][R8.64+0x30] ;  /* 0x0000302408687981 */ /* 0x000164000c1e1520 */
.L_x_57:
[----:B------:R-:W-:Y:S05]  /*3170*/  BSYNC B1 ;  /* 0x0000000000017941 */ /* 0x000fea0003800000 */
.L_x_56:
[----:B-----5:R-:W-:Y:S01]  /*3180*/  IMAD.U32 R21, R104, 0x10000, RZ ;  /* 0x0001000068157824 */ /* 0x020fe200078e00ff */
[----:B------:R-:W-:Y:S01]  /*3190*/  ISETP.GT.AND P1, PT, R4, 0x19, PT ;  /* 0x000000190400780c */ /* 0x000fe20003f24270 */
[----:B------:R-:W-:Y:S01]  /*31a0*/  @P0 IMAD.MOV.U32 R20, RZ, RZ, R94 ;  /* 0x000000ffff140224 */ /* 0x000fe200078e005e */
[----:B------:R-:W-:Y:S01]  /*31b0*/  BSSY B1, `(.L_x_58) ;  /* 0x000000b000017945 */ /* 0x000fe20003800000 */
[----:B------:R-:W-:-:S04]  /*31c0*/  FMUL R21, R21, R90 ;  /* 0x0000005a15157220 */ /* 0x000fc80000400000 */
[----:B------:R-:W-:Y:S01]  /*31d0*/  FFMA R21, R68, R88, R21 ;  /* 0x0000005844157223 */ /* 0x000fe20000000015 */
[----:B------:R-:W-:-:S04]  /*31e0*/  P2R R68, PR, RZ, 0x2 ;  /* 0x00000002ff447803 */ /* 0x000fc80000000000 */
[----:B------:R-:W-:-:S04]  /*31f0*/  F2FP.BF16.F32.PACK_AB R21, RZ, R21 ;  /* 0x00000015ff15723e */ /* 0x000fc800000010ff */
[----:B------:R-:W-:Y:S01]  /*3200*/  PRMT R14, R21, 0x7610, R14 ;  /* 0x00007610150e7816 */ /* 0x000fe2000000000e */
[----:B------:R-:W-:-:S05]  /*3210*/  @P0 IMAD.MOV.U32 R21, RZ, RZ, R95 ;  /* 0x000000ffff150224 */ /* 0x000fca00078e005f */
[----:B------:R0:W-:Y:S01]  /*3220*/  @P0 STG.E.U16 desc[UR36][R20.64+0x30], R14 ;  /* 0x0000300e14000986 */ /* 0x0001e2000c101524 */
[----:B------:R-:W-:-:S13]  /*3230*/  ISETP.GT.AND P0, PT, R3, RZ, P1 ;  /* 0x000000ff0300720c */ /* 0x000fda0000f04270 */
[----:B0-----:R-:W-:Y:S05]  /*3240*/  @!P0 BRA `(.L_x_59) ;  /* 0x0000000000048947 */ /* 0x001fea0003800000 */
[----:B------:R0:W5:Y:S02]  /*3250*/  LDG.E.LTC128B.U16 R104, desc[UR36][R8.64+0x32] ;  /* 0x0000322408687981 */ /* 0x000164000c1e1520 */
.L_x_59:
[----:B------:R-:W-:Y:S05]  /*3260*/  BSYNC B1 ;  /* 0x0000000000017941 */ /* 0x000fea0003800000 */
.L_x_58:
        /* <DEDUP_REMOVED lines=11> */
.L_x_61:
[----:B------:R-:W-:Y:S05]  /*3320*/  BSYNC B1 ;  /* 0x0000000000017941 */ /* 0x000fea0003800000 */
.L_x_60:
        /* <DEDUP_REMOVED lines=9> */
.L_x_63:
[----:B------:R-:W-:Y:S05]  /*33c0*/  BSYNC B1 ;  /* 0x0000000000017941 */ /* 0x000fea0003800000 */
.L_x_62:
        /* <DEDUP_REMOVED lines=11> */
.L_x_65:
[----:B------:R-:W-:Y:S05]  /*3480*/  BSYNC B1 ;  /* 0x0000000000017941 */ /* 0x000fea0003800000 */
.L_x_64:
[----:B-----5:R-:W-:Y:S01]  /*3490*/  IMAD.U32 R21, R104, 0x10000, RZ ;  /* 0x0001000068157824 */ /* 0x020fe200078e00ff */
[----:B------:R-:W-:Y:S01]  /*34a0*/  ISETP.GT.AND P1, PT, R4, 0x21, PT ;  /* 0x000000210400780c */ /* 0x000fe20003f24270 */
[----:B------:R-:W-:Y:S01]  /*34b0*/  @P0 IMAD.MOV.U32 R20, RZ, RZ, R94 ;  /* 0x000000ffff140224 */ /* 0x000fe200078e005e */
[----:B------:R-:W-:Y:S01]  /*34c0*/  BSSY B1, `(.L_x_66) ;  /* 0x000000b000017945 */ /* 0x000fe20003800000 */
[----:B------:R-:W-:Y:S01]  /*34d0*/  FMUL R21, R21, R90 ;  /* 0x0000005a15157220 */ /* 0x000fe20000400000 */
[----:B------:R-:W-:-:S03]  /*34e0*/  P2R R70, PR, RZ, 0x2 ;  /* 0x00000002ff467803 */ /* 0x000fc60000000000 */
[----:B------:R-:W-:-:S05]  /*34f0*/  FFMA R21, R72, R88, R21 ;  /* 0x0000005848157223 */ /* 0x000fca0000000015 */
[----:B------:R-:W-:-:S04]  /*3500*/  F2FP.BF16.F32.PACK_AB R21, RZ, R21 ;  /* 0x00000015ff15723e */ /* 0x000fc800000010ff */
[----:B------:R-:W-:Y:S01]  /*3510*/  PRMT R14, R21, 0x7610, R14 ;  /* 0x00007610150e7816 */ /* 0x000fe2000000000e */
[----:B------:R-:W-:-:S05]  /*3520*/  @P0 IMAD.MOV.U32 R21, RZ, RZ, R95 ;  /* 0x000000ffff150224 */ /* 0x000fca00078e005f */
[----:B------:R0:W-:Y:S01]  /*3530*/  @P0 STG.E.U16 desc[UR36][R20.64+0x40], R14 ;  /* 0x0000400e14000986 */ /* 0x0001e2000c101524 */
[----:B------:R-:W-:-:S13]  /*3540*/  ISETP.GT.AND P0, PT, R3, RZ, P1 ;  /* 0x000000ff0300720c */ /* 0x000fda0000f04270 */
[----:B0-----:R-:W-:Y:S05]  /*3550*/  @!P0 BRA `(.L_x_67) ;  /* 0x0000000000048947 */ /* 0x001fea0003800000 */
[----:B------:R0:W5:Y:S02]  /*3560*/  LDG.E.LTC128B.U16 R104, desc[UR36][R8.64+0x42] ;  /* 0x0000422408687981 */ /* 0x000164000c1e1520 */
.L_x_67:
[----:B------:R-:W-:Y:S05]  /*3570*/  BSYNC B1 ;  /* 0x0000000000017941 */ /* 0x000fea0003800000 */
.L_x_66:
        /* <DEDUP_REMOVED lines=11> */
.L_x_69:
[----:B------:R-:W-:Y:S05]  /*3630*/  BSYNC B1 ;  /* 0x0000000000017941 */ /* 0x000fea0003800000 */
.L_x_68:
        /* <DEDUP_REMOVED lines=9> */
.L_x_71:
[----:B------:R-:W-:Y:S05]  /*36d0*/  BSYNC B1 ;  /* 0x0000000000017941 */ /* 0x000fea0003800000 */
.L_x_70:
        /* <DEDUP_REMOVED lines=11> */
.L_x_73:
[----:B------:R-:W-:Y:S05]  /*3790*/  BSYNC B1 ;  /* 0x0000000000017941 */ /* 0x000fea0003800000 */
.L_x_72:
[----:B-----5:R-:W-:Y:S01]  /*37a0*/  IMAD.U32 R21, R104, 0x10000, RZ ;  /* 0x0001000068157824 */ /* 0x020fe200078e00ff */
[----:B------:R-:W-:Y:S01]  /*37b0*/  ISETP.GT.AND P5, PT, R4, 0x29, PT ;  /* 0x000000290400780c */ /* 0x000fe20003fa4270 */
[----:B------:R-:W-:Y:S01]  /*37c0*/  @P0 IMAD.MOV.U32 R20, RZ, RZ, R94 ;  /* 0x000000ffff140224 */ /* 0x000fe200078e005e */
[----:B------:R-:W-:Y:S01]  /*37d0*/  BSSY B1, `(.L_x_74) ;  /* 0x000000b000017945 */ /* 0x000fe20003800000 */
[----:B------:R-:W-:-:S04]  /*37e0*/  FMUL R21, R21, R90 ;  /* 0x0000005a15157220 */ /* 0x000fc80000400000 */
[----:B------:R-:W-:-:S05]  /*37f0*/  FFMA R21, R76, R88, R21 ;  /* 0x000000584c157223 */ /* 0x000fca0000000015 */
[----:B------:R-:W-:-:S04]  /*3800*/  F2FP.BF16.F32.PACK_AB R21, RZ, R21 ;  /* 0x00000015ff15723e */ /* 0x000fc800000010ff */
[----:B------:R-:W-:Y:S01]  /*3810*/  PRMT R14, R21, 0x7610, R14 ;  /* 0x00007610150e7816 */ /* 0x000fe2000000000e */
[----:B------:R-:W-:-:S05]  /*3820*/  @P0 IMAD.MOV.U32 R21, RZ, RZ, R95 ;  /* 0x000000ffff150224 */ /* 0x000fca00078e005f */
[----:B------:R1:W-:Y:S01]  /*3830*/  @P0 STG.E.U16 desc[UR36][R20.64+0x50], R14 ;  /* 0x0000500e14000986 */ /* 0x0003e2000c101524 */
[----:B------:R-:W-:Y:S02]  /*3840*/  ISETP.GT.AND P0, PT, R3, RZ, P5 ;  /* 0x000000ff0300720c */ /* 0x000fe40002f04270 */
[----:B-1----:R-:W-:-:S11]  /*3850*/  P2R R14, PR, RZ, 0x20 ;  /* 0x00000020ff0e7803 */ /* 0x002fd60000000000 */
[----:B------:R-:W-:Y:S05]  /*3860*/  @!P0 BRA `(.L_x_75) ;  /* 0x0000000000048947 */ /* 0x000fea0003800000 */
[----:B------:R1:W5:Y:S02]  /*3870*/  LDG.E.LTC128B.U16 R104, desc[UR36][R8.64+0x52] ;  /* 0x0000522408687981 */ /* 0x000364000c1e1520 */
.L_x_75:
[----:B------:R-:W-:Y:S05]  /*3880*/  BSYNC B1 ;  /* 0x0000000000017941 */ /* 0x000fea0003800000 */
.L_x_74:
        /* <DEDUP_REMOVED lines=11> */
.L_x_77:
[----:B------:R-:W-:Y:S05]  /*3940*/  BSYNC B1 ;  /* 0x0000000000017941 */ /* 0x000fea0003800000 */
.L_x_76:
        /* <DEDUP_REMOVED lines=9> */
.L_x_79:
[----:B------:R-:W-:Y:S05]  /*39e0*/  BSYNC B1 ;  /* 0x0000000000017941 */ /* 0x000fea0003800000 */
.L_x_78:
[----:B-----5:R-:W-:Y:S01]  /*39f0*/  IMAD.U32 R21, R104, 0x10000, RZ ;  /* 0x0001000068157824 */ /* 0x020fe200078e00ff */
[----:B------:R-:W-:Y:S01]  /*3a00*/  ISETP.GT.AND P3, PT, R4, 0x30, PT ;  /* 0x000000300400780c */ /* 0x000fe20003f64270 */
[----:B------:R-:W-:Y:S02]  /*3a10*/  BSSY B1, `(.L_x_80) ;  /* 0x0000008000017945 */ /* 0x000fe40003800000 */
[----:B------:R-:W-:-:S04]  /*3a20*/  FMUL R14, R21, R90 ;  /* 0x0000005a150e7220 */ /* 0x000fc80000400000 */
[----:B------:R-:W-:-:S05]  /*3a30*/  FFMA R14, R79, R88, R14 ;  /* 0x000000584f0e7223 */ /* 0x000fca000000000e */
[----:B------:R-:W-:-:S05]  /*3a40*/  F2FP.BF16.F32.PACK_AB R14, RZ, R14 ;  /* 0x0000000eff0e723e */ /* 0x000fca00000010ff */
[----:B------:R0:W-:Y:S01]  /*3a50*/  @P0 STG.E.U16 desc[UR36][R58.64+0x52], R14 ;  /* 0x0000520e3a000986 */ /* 0x0001e2000c101524 */
[----:B------:R-:W-:-:S13]  /*3a60*/  ISETP.GT.AND P0, PT, R3, RZ, P3 ;  /* 0x000000ff0300720c */ /* 0x000fda0001f04270 */
[----:B0-----:R-:W-:Y:S05]  /*3a70*/  @!P0 BRA `(.L_x_81) ;  /* 0x0000000000048947 */ /* 0x001fea0003800000 */
[----:B------:R0:W5:Y:S02]  /*3a80*/  LDG.E.LTC128B.U16 R104, desc[UR36][R8.64+0x60] ;  /* 0x0000602408687981 */ /* 0x000164000c1e1520 */
.L_x_81:
[----:B------:R-:W-:Y:S05]  /*3a90*/  BSYNC B1 ;  /* 0x0000000000017941 */ /* 0x000fea0003800000 */
.L_x_80:
        /* <DEDUP_REMOVED lines=13> */
.L_x_83:
[----:B------:R-:W-:Y:S05]  /*3b70*/  BSYNC B1 ;  /* 0x0000000000017941 */ /* 0x000fea0003800000 */
.L_x_82:
        /* <DEDUP_REMOVED lines=11> */
.L_x_85:
[----:B------:R-:W-:Y:S05]  /*3c30*/  BSYNC B1 ;  /* 0x0000000000017941 */ /* 0x000fea0003800000 */
.L_x_84:
        /* <DEDUP_REMOVED lines=9> */
.L_x_87:
[----:B------:R-:W-:Y:S05]  /*3cd0*/  BSYNC B1 ;  /* 0x0000000000017941 */ /* 0x000fea0003800000 */
.L_x_86:
        /* <DEDUP_REMOVED lines=10> */
.L_x_89:
[----:B------:R-:W-:Y:S05]  /*3d80*/  BSYNC B1 ;  /* 0x0000000000017941 */ /* 0x000fea0003800000 */
.L_x_88:
        /* <DEDUP_REMOVED lines=8> */
[----:B------:R-:W-:-:S05]  /*3e10*/  IADD3 R20, P0, R5, R100, RZ ;  /* 0x0000006405147210 */ /* 0x000fca0007f1e0ff */
[----:B-1----:R-:W-:Y:S01]  /*3e20*/  IMAD.X R21, R15, 0x1, R101, P0 ;  /* 0x000000010f157824 */ /* 0x002fe200000e0665 */
[----:B------:R-:W-:-:S05]  /*3e30*/  IADD3 R64, P0, R5, R100, RZ ;  /* 0x0000006405407210 */ /* 0x000fca0007f1e0ff */
[----:B------:R-:W-:Y:S01]  /*3e40*/  IMAD.X R65, R15, 0x1, R101, P0 ;  /* 0x000000010f417824 */ /* 0x000fe200000e0665 */
[----:B------:R-:W-:-:S05]  /*3e50*/  IADD3 R14, P0, R5, R94, RZ ;  /* 0x0000005e050e7210 */ /* 0x000fca0007f1e0ff */
[----:B------:R-:W-:Y:S01]  /*3e60*/  IMAD.X R15, R15, 0x1, R95, P0 ;  /* 0x000000010f0f7824 */ /* 0x000fe200000e065f */
[----:B------:R-:W-:-:S04]  /*3e70*/  ISETP.GT.AND P0, PT, R4, 0x39, PT ;  /* 0x000000390400780c */ /* 0x000fc80003f04270 */
[----:B------:R-:W-:-:S13]  /*3e80*/  ISETP.GT.AND P4, PT, R3, RZ, P0 ;  /* 0x000000ff0300720c */ /* 0x000fda0000784270 */
[----:B------:R-:W-:Y:S05]  /*3e90*/  @!P4 BRA `(.L_x_91) ;  /* 0x000000000004c947 */ /* 0x000fea0003800000 */
[----:B------:R1:W5:Y:S02]  /*3ea0*/  LDG.E.LTC128B.U16 R104, desc[UR36][R8.64+0x72] ;  /* 0x0000722408687981 */ /* 0x000364000c1e1520 */
.L_x_91:
[----:B------:R-:W-:Y:S05]  /*3eb0*/  BSYNC B1 ;  /* 0x0000000000017941 */ /* 0x000fea0003800000 */
.L_x_90:
        /* <DEDUP_REMOVED lines=9> */
.L_x_93:
[----:B------:R-:W-:Y:S05]  /*3f50*/  BSYNC B1 ;  /* 0x0000000000017941 */ /* 0x000fea0003800000 */
.L_x_92:
        /* <DEDUP_REMOVED lines=9> */
.L_x_95:
[----:B------:R-:W-:Y:S05]  /*3ff0*/  BSYNC B1 ;  /* 0x0000000000017941 */ /* 0x000fea0003800000 */
.L_x_94:
[----:B-----5:R-:W-:-:S04]  /*4000*/  IMAD.U32 R5, R104, 0x10000, RZ ;  /* 0x0001000068057824 */ /* 0x020fc800078e00ff */
[----:B------:R-:W-:-:S04]  /*4010*/  FMUL R4, R5, R90 ;  /* 0x0000005a05047220 */ /* 0x000fc80000400000 */
[----:B------:R-:W-:-:S05]  /*4020*/  FFMA R4, R87, R88, R4 ;  /* 0x0000005857047223 */ /* 0x000fca0000000004 */
[----:B------:R-:W-:-:S05]  /*4030*/  F2FP.BF16.F32.PACK_AB R4, RZ, R4 ;  /* 0x00000004ff04723e */ /* 0x000fca00000010ff */
[----:B------:R0:W-:Y:S01]  /*4040*/  @P4 STG.E.U16 desc[UR36][R58.64+0x72], R4 ;  /* 0x000072043a004986 */ /* 0x0001e2000c101524 */
[----:B------:R-:W-:-:S13]  /*4050*/  ISETP.GT.AND P4, PT, R3, 0x80, P6 ;  /* 0x000000800300780c */ /* 0x000fda0003784270 */
[----:B------:R-:W2:Y:S01]  /*4060*/  @P4 LDG.E.LTC128B.U16 R104, desc[UR36][R62.64] ;  /* 0x000000243e684981 */ /* 0x000ea2000c1e1520 */
[----:B------:R-:W-:Y:S01]  /*4070*/  BSSY B1, `(.L_x_96) ;  /* 0x000000a000017945 */ /* 0x000fe20003800000 */
[----:B--2---:R-:W-:-:S04]  /*4080*/  IMAD.U32 R5, R104, 0x10000, RZ ;  /* 0x0001000068057824 */ /* 0x004fc800078e00ff */
[----:B------:R-:W-:-:S04]  /*4090*/  FMUL R5, R5, R90 ;  /* 0x0000005a05057220 */ /* 0x000fc80000400000 */
[----:B------:R-:W-:-:S05]  /*40a0*/  FFMA R5, R24, R88, R5 ;  /* 0x0000005818057223 */ /* 0x000fca0000000005 */
[----:B------:R-:W-:-:S05]  /*40b0*/  F2FP.BF16.F32.PACK_AB R5, RZ, R5 ;  /* 0x00000005ff05723e */ /* 0x000fca00000010ff */
[----:B------:R0:W-:Y:S01]  /*40c0*/  @P4 STG.E.U16 desc[UR36][R14.64], R5 ;  /* 0x000000050e004986 */ /* 0x0001e2000c101524 */
[----:B------:R-:W-:-:S04]  /*40d0*/  ISETP.NE.AND P4, PT, R107, RZ, PT ;  /* 0x000000ff6b00720c */ /* 0x000fc80003f85270 */
[----:B------:R-:W-:-:S13]  /*40e0*/  ISETP.GT.AND P4, PT, R3, 0x80, P4 ;  /* 0x000000800300780c */ /* 0x000fda0002784270 */
[----:B0-----:R-:W-:Y:S05]  /*40f0*/  @!P4 BRA `(.L_x_97) ;  /* 0x000000000004c947 */ /* 0x001fea0003800000 */
[----:B------:R0:W5:Y:S02]  /*4100*/  LDG.E.LTC128B.U16 R104, desc[UR36][R60.64+0x2] ;  /* 0x000002243c687981 */ /* 0x000164000c1e1520 */
.L_x_97:
[----:B------:R-:W-:Y:S05]  /*4110*/  BSYNC B1 ;  /* 0x0000000000017941 */ /* 0x000fea0003800000 */
.L_x_96:
[----:B-----5:R-:W-:Y:S01]  /*4120*/  IMAD.U32 R5, R104, 0x10000, RZ ;  /* 0x0001000068057824 */ /* 0x020fe200078e00ff */
[----:B------:R-:W-:Y:S01]  /*4130*/  ISETP.GT.AND P6, PT, R3, 0x88, P6 ;  /* 0x000000880300780c */ /* 0x000fe200037c4270 */
[----:B------:R-:W-:Y:S02]  /*4140*/  BSSY B1, `(.L_x_98) ;  /* 0x000000a000017945 */ /* 0x000fe40003800000 */
[----:B------:R-:W-:Y:S01]  /*4150*/  FMUL R4, R5, R90 ;  /* 0x0000005a05047220 */ /* 0x000fe20000400000 */
[----:B------:R-:W-:-:S03]  /*4160*/  @P4 IMAD.MOV.U32 R5, RZ, RZ, R15 ;  /* 0x000000ffff054224 */ /* 0x000fc600078e000f */
[----:B------:R-:W-:-:S05]  /*4170*/  FFMA R4, R25, R88, R4 ;  /* 0x0000005819047223 */ /* 0x000fca0000000004 */
[----:B------:R-:W-:-:S04]  /*4180*/  F2FP.BF16.F32.PACK_AB R4, RZ, R4 ;  /* 0x00000004ff04723e */ /* 0x000fc800000010ff */
[----:B-1-34-:R-:W-:Y:S01]  /*4190*/  PRMT R8, R4, 0x7610, R8 ;  /* 0x0000761004087816 */ /* 0x01afe20000000008 */
[----:B------:R-:W-:-:S05]  /*41a0*/  @P4 IMAD.MOV.U32 R4, RZ, RZ, R14 ;  /* 0x000000ffff044224 */ /* 0x000fca00078e000e */
[----:B------:R1:W-:Y:S01]  /*41b0*/  @P4 STG.E.U16 desc[UR36][R4.64+0x2], R8 ;  /* 0x0000020804004986 */ /* 0x0003e2000c101524 */
[----:B------:R-:W-:Y:S05]  /*41c0*/  @!P6 BRA `(.L_x_99) ;  /* 0x000000000004e947 */ /* 0x000fea0003800000 */
[----:B------:R2:W5:Y:S02]  /*41d0*/  LDG.E.LTC128B.U16 R104, desc[UR36][R6.64] ;  /* 0x0000002406687981 */ /* 0x000564000c1e1520 */
.L_x_99:
[----:B------:R-:W-:Y:S05]  /*41e0*/  BSYNC B1 ;  /* 0x0000000000017941 */ /* 0x000fea0003800000 */
.L_x_98:
[----:B-1---5:R-:W-:Y:S01]  /*41f0*/  IMAD.U32 R5, R104, 0x10000, RZ ;  /* 0x0001000068057824 */ /* 0x022fe200078e00ff */
[----:B------:R-:W-:Y:S01]  /*4200*/  ISETP.NE.AND P4, PT, R107, RZ, PT ;  /* 0x000000ff6b00720c */ /* 0x000fe20003f85270 */
[----:B------:R-:W-:Y:S02]  /*4210*/  BSSY B1, `(.L_x_100) ;  /* 0x0000008000017945 */ /* 0x000fe40003800000 */
[----:B------:R-:W-:Y:S01]  /*4220*/  FMUL R5, R5, R90 ;  /* 0x0000005a05057220 */ /* 0x000fe20000400000 */
[----:B------:R-:W-:-:S03]  /*4230*/  ISETP.GT.AND P4, PT, R3, 0x88, P4 ;  /* 0x000000880300780c */ /* 0x000fc60002784270 */
[----:B------:R-:W-:-:S05]  /*4240*/  FFMA R5, R26, R88, R5 ;  /* 0x000000581a057223 */ /* 0x000fca0000000005 */
[----:B------:R-:W-:-:S05]  /*4250*/  F2FP.BF16.F32.PACK_AB R5, RZ, R5 ;  /* 0x00000005ff05723e */ /* 0x000fca00000010ff */
[----:B------:R1:W-:Y:S01]  /*4260*/  @P6 STG.E.U16 desc[UR36][R20.64], R5 ;  /* 0x0000000514006986 */ /* 0x0003e2000c101524 */
[----:B------:R-:W-:Y:S05]  /*4270*/  @!P4 BRA `(.L_x_101) ;  /* 0x000000000004c947 */ /* 0x000fea0003800000 */
[----:B------:R3:W5:Y:S02]  /*4280*/  LDG.E.LTC128B.U16 R104, desc[UR36][R10.64+0x2] ;  /* 0x000002240a687981 */ /* 0x000764000c1e1520 */
.L_x_101:
[----:B------:R-:W-:Y:S05]  /*4290*/  BSYNC B1 ;  /* 0x0000000000017941 */ /* 0x000fea0003800000 */
.L_x_100:
[----:B-1---5:R-:W-:Y:S01]  /*42a0*/  IMAD.U32 R5, R104, 0x10000, RZ ;  /* 0x0001000068057824 */ /* 0x022fe200078e00ff */
[----:B------:R-:W-:Y:S01]  /*42b0*/  ISETP.NE.AND P6, PT, R108, RZ, PT ;  /* 0x000000ff6c00720c */ /* 0x000fe20003fc5270 */
[----:B------:R-:W-:Y:S02]  /*42c0*/  BSSY B1, `(.L_x_102) ;  /* 0x0000008000017945 */ /* 0x000fe40003800000 */
[----:B------:R-:W-:-:S04]  /*42d0*/  FMUL R4, R5, R90 ;  /* 0x0000005a05047220 */ /* 0x000fc80000400000 */
[----:B------:R-:W-:-:S05]  /*42e0*/  FFMA R4, R27, R88, R4 ;  /* 0x000000581b047223 */ /* 0x000fca0000000004 */
[----:B------:R-:W-:-:S05]  /*42f0*/  F2FP.BF16.F32.PACK_AB R4, RZ, R4 ;  /* 0x00000004ff04723e */ /* 0x000fca00000010ff */
[----:B------:R1:W-:Y:S01]  /*4300*/  @P4 STG.E.U16 desc[UR36][R64.64+0x2], R4 ;  /* 0x0000020440004986 */ /* 0x0003e2000c101524 */
[----:B------:R-:W-:-:S13]  /*4310*/  ISETP.GT.AND P4, PT, R3, 0x80, P6 ;  /* 0x000000800300780c */ /* 0x000fda0003784270 */
[----:B-1----:R-:W-:Y:S05]  /*4320*/  @!P4 BRA `(.L_x_103) ;  /* 0x000000000004c947 */ /* 0x002fea0003800000 */
[----:B------:R1:W5:Y:S02]  /*4330*/  LDG.E.LTC128B.U16 R104, desc[UR36][R60.64+0x10] ;  /* 0x000010243c687981 */ /* 0x000364000c1e1520 */
.L_x_103:
[----:B------:R-:W-:Y:S05]  /*4340*/  BSYNC B1 ;  /* 0x0000000000017941 */ /* 0x000fea0003800000 */
.L_x_102:
[----:B-----5:R-:W-:Y:S01]  /*4350*/  IMAD.U32 R5, R104, 0x10000, RZ ;  /* 0x0001000068057824 */ /* 0x020fe200078e00ff */
[----:B------:R-:W-:Y:S01]  /*4360*/  ISETP.NE.AND P6, PT, R109, RZ, PT ;  /* 0x000000ff6d00720c */ /* 0x000fe20003fc5270 */
[----:B------:R-:W-:Y:S01]  /*4370*/  @P4 IMAD.MOV.U32 R4, RZ, RZ, R14 ;  /* 0x000000ffff044224 */ /* 0x000fe200078e000e */
[----:B------:R-:W-:Y:S01]  /*4380*/  BSSY B1, `(.L_x_104) ;  /* 0x000000a000017945 */ /* 0x000fe20003800000 */
[----:B------:R-:W-:-:S04]  /*4390*/  FMUL R5, R5, R90 ;  /* 0x0000005a05057220 */ /* 0x000fc80000400000 */
[----:B------:R-:W-:-:S05]  /*43a0*/  FFMA R5, R28, R88, R5 ;  /* 0x000000581c057223 */ /* 0x000fca0000000005 */
[----:B------:R-:W-:-:S04]  /*43b0*/  F2FP.BF16.F32.PACK_AB R5, RZ, R5 ;  /* 0x00000005ff05723e */ /* 0x000fc800000010ff */
[----:B--2---:R-:W-:Y:S01]  /*43c0*/  PRMT R6, R5, 0x7610, R6 ;  /* 0x0000761005067816 */ /* 0x004fe20000000006 */
[----:B------:R-:W-:-:S05]  /*43d0*/  @P4 IMAD.MOV.U32 R5, RZ, RZ, R15 ;  /* 0x000000ffff054224 */ /* 0x000fca00078e000f */
[----:B------:R2:W-:Y:S01]  /*43e0*/  @P4 STG.E.U16 desc[UR36][R4.64+0x10], R6 ;  /* 0x0000100604004986 */ /* 0x0005e2000c101524 */
[----:B------:R-:W-:-:S13]  /*43f0*/  ISETP.GT.AND P4, PT, R3, 0x80, P6 ;  /* 0x000000800300780c */ /* 0x000fda0003784270 */
[----:B--2---:R-:W-:Y:S05]  /*4400*/  @!P4 BRA `(.L_x_105) ;  /* 0x000000000004c947 */ /* 0x004fea0003800000 */
[----:B------:R2:W5:Y:S02]  /*4410*/  LDG.E.LTC128B.U16 R104, desc[UR36][R60.64+0x12] ;  /* 0x000012243c687981 */ /* 0x000564000c1e1520 */
.L_x_105:
[----:B------:R-:W-:Y:S05]  /*4420*/  BSYNC B1 ;  /* 0x0000000000017941 */ /* 0x000fea0003800000 */
.L_x_104:
[----:B-----5:R-:W-:Y:S01]  /*4430*/  IMAD.U32 R5, R104, 0x10000, RZ ;  /* 0x0001000068057824 */ /* 0x020fe200078e00ff */
[----:B------:R-:W-:Y:S03]  /*4440*/  BSSY B1, `(.L_x_106) ;  /* 0x000000c000017945 */ /* 0x000fe60003800000 */
[----:B------:R-:W-:Y:S01]  /*4450*/  FMUL R4, R5, R90 ;  /* 0x0000005a05047220 */ /* 0x000fe20000400000 */
[----:B------:R-:W-:-:S03]  /*4460*/  @P4 IMAD.MOV.U32 R5, RZ, RZ, R15 ;  /* 0x000000ffff054224 */ /* 0x000fc600078e000f */
[----:B------:R-:W-:-:S05]  /*4470*/  FFMA R4, R29, R88, R4 ;  /* 0x000000581d047223 */ /* 0x000fca0000000004 */
[----:B------:R-:W-:-:S04]  /*4480*/  F2FP.BF16.F32.PACK_AB R4, RZ, R4 ;  /* 0x00000004ff04723e */ /* 0x000fc800000010ff */
[----:B------:R-:W-:Y:S01]  /*4490*/  PRMT R6, R4, 0x7610, R6 ;  /* 0x0000761004067816 */ /* 0x000fe20000000006 */
[----:B------:R-:W-:-:S05]  /*44a0*/  @P4 IMAD.MOV.U32 R4, RZ, RZ, R14 ;  /* 0x000000ffff044224 */ /* 0x000fca00078e000e */
[----:B------:R4:W-:Y:S01]  /*44b0*/  @P4 STG.E.U16 desc[UR36][R4.64+0x12], R6 ;  /* 0x0000120604004986 */ /* 0x0009e2000c101524 */
[----:B------:R-:W-:-:S04]  /*44c0*/  ISETP.NE.AND P4, PT, R108, RZ, PT ;  /* 0x000000ff6c00720c */ /* 0x000fc80003f85270 */
[----:B------:R-:W-:-:S13]  /*44d0*/  ISETP.GT.AND P4, PT, R3, 0x88, P4 ;  /* 0x000000880300780c */ /* 0x000fda0002784270 */
[----:B----4-:R-:W-:Y:S05]  /*44e0*/  @!P4 BRA `(.L_x_107) ;  /* 0x000000000004c947 */ /* 0x010fea0003800000 */
[----:B------:R4:W5:Y:S02]  /*44f0*/  LDG.E.LTC128B.U16 R104, desc[UR36][R10.64+0x10] ;  /* 0x000010240a687981 */ /* 0x000964000c1e1520 */
.L_x_107:
[----:B------:R-:W-:Y:S05]  /*4500*/  BSYNC B1 ;  /* 0x0000000000017941 */ /* 0x000fea0003800000 */
.L_x_106:
        /* <DEDUP_REMOVED lines=9> */
.L_x_109:
[----:B------:R-:W-:Y:S05]  /*45a0*/  BSYNC B1 ;  /* 0x0000000000017941 */ /* 0x000fea0003800000 */
.L_x_108:
[----:B-----5:R-:W-:Y:S01]  /*45b0*/  IMAD.U32 R5, R104, 0x10000, RZ ;  /* 0x0001000068057824 */ /* 0x020fe200078e00ff */
[----:B------:R-:W-:Y:S01]  /*45c0*/  ISETP.NE.AND P6, PT, R105, RZ, PT ;  /* 0x000000ff6900720c */ /* 0x000fe20003fc5270 */
[----:B------:R-:W-:Y:S02]  /*45d0*/  BSSY B1, `(.L_x_110) ;  /* 0x000000b000017945 */ /* 0x000fe40003800000 */
[----:B------:R-:W-:Y:S01]  /*45e0*/  FMUL R4, R5, R90 ;  /* 0x0000005a05047220 */ /* 0x000fe20000400000 */
[----:B------:R-:W-:-:S03]  /*45f0*/  @P4 IMAD.MOV.U32 R5, RZ, RZ, R13 ;  /* 0x000000ffff054224 */ /* 0x000fc600078e000d */
[----:B------:R-:W-:-:S05]  /*4600*/  FFMA R4, R31, R88, R4 ;  /* 0x000000581f047223 */ /* 0x000fca0000000004 */
[----:B------:R-:W-:-:S04]  /*4610*/  F2FP.BF16.F32.PACK_AB R4, RZ, R4 ;  /* 0x00000004ff04723e */ /* 0x000fc800000010ff */
[----:B------:R-:W-:Y:S01]  /*4620*/  PRMT R6, R4, 0x7610, R6 ;  /* 0x0000761004067816 */ /* 0x000fe20000000006 */
[----:B------:R-:W-:-:S05]  /*4630*/  @P4 IMAD.MOV.U32 R4, RZ, RZ, R12 ;  /* 0x000000ffff044224 */ /* 0x000fca00078e000c */
[----:B------:R0:W-:Y:S01]  /*4640*/  @P4 STG.E.U16 desc[UR36][R4.64+0x12], R6 ;  /* 0x0000120604004986 */ /* 0x0001e2000c101524 */
[----:B------:R-:W-:-:S13]  /*4650*/  ISETP.GT.AND P4, PT, R3, 0x80, P6 ;  /* 0x000000800300780c */ /* 0x000fda0003784270 */
[----:B0-----:R-:W-:Y:S05]  /*4660*/  @!P4 BRA `(.L_x_111) ;  /* 0x000000000004c947 */ /* 0x001fea0003800000 */
[----:B------:R0:W5:Y:S02]  /*4670*/  LDG.E.LTC128B.U16 R104, desc[UR36][R60.64+0x20] ;  /* 0x000020243c687981 */ /* 0x000164000c1e1520 */
.L_x_111:
[----:B------:R-:W-:Y:S05]  /*4680*/  BSYNC B1 ;  /* 0x0000000000017941 */ /* 0x000fea0003800000 */
.L_x_110:
[----:B-----5:R-:W-:Y:S01]  /*4690*/  IMAD.U32 R5, R104, 0x10000, RZ ;  /* 0x0001000068057824 */ /* 0x020fe200078e00ff */
[----:B------:R-:W-:Y:S01]  /*46a0*/  ISETP.NE.AND P6, PT, R89, RZ, PT ;  /* 0x000000ff5900720c */ /* 0x000fe20003fc5270 */
        /* <DEDUP_REMOVED lines=11> */
.L_x_113:
[----:B------:R-:W-:Y:S05]  /*4760*/  BSYNC B1 ;  /* 0x0000000000017941 */ /* 0x000fea0003800000 */
.L_x_112:
        /* <DEDUP_REMOVED lines=11> */
[----:B0-----:R-:W-:Y:S05]  /*4820*/  @!P4 BRA `(.L_x_115) ;  /* 0x000000000004c947 */ /* 0x001fea0003800000 */
[----:B------:R0:W5:Y:S02]  /*4830*/  LDG.E.LTC128B.U16 R104, desc[UR36][R10.64+0x20] ;  /* 0x000020240a687981 */ /* 0x000164000c1e1520 */
.L_x_115:
[----:B------:R-:W-:Y:S05]  /*4840*/  BSYNC B1 ;  /* 0x0000000000017941 */ /* 0x000fea0003800000 */
.L_x_114:
[----:B-----5:R-:W-:Y:S01]  /*4850*/  IMAD.U32 R5, R104, 0x10000, RZ ;  /* 0x0001000068057824 */ /* 0x020fe200078e00ff */
[----:B------:R-:W-:Y:S01]  /*4860*/  BSSY B1, `(.L_x_116) ;  /* 0x000000b000017945 */ /* 0x000fe20003800000 */
[----:B------:R-:W-:Y:S02]  /*4870*/  @P4 IMAD.MOV.U32 R4, RZ, RZ, R12 ;  /* 0x000000ffff044224 */ /* 0x000fe400078e000c */
        /* <DEDUP_REMOVED lines=9> */
.L_x_117:
[----:B------:R-:W-:Y:S05]  /*4910*/  BSYNC B1 ;  /* 0x0000000000017941 */ /* 0x000fea0003800000 */
.L_x_116:
        /* <DEDUP_REMOVED lines=13> */
.L_x_119:
[----:B------:R-:W-:Y:S05]  /*49f0*/  BSYNC B1 ;  /* 0x0000000000017941 */ /* 0x000fea0003800000 */
.L_x_118:
        /* <DEDUP_REMOVED lines=13> */
.L_x_121:
[----:B------:R-:W-:Y:S05]  /*4ad0*/  BSYNC B1 ;  /* 0x0000000000017941 */ /* 0x000fea0003800000 */
.L_x_120:
        /* <DEDUP_REMOVED lines=13> */
.L_x_123:
[----:B------:R-:W-:Y:S05]  /*4bb0*/  BSYNC B1 ;  /* 0x0000000000017941 */ /* 0x000fea0003800000 */
.L_x_122:
        /* <DEDUP_REMOVED lines=12> */
.L_x_125:
[----:B------:R-:W-:Y:S05]  /*4c80*/  BSYNC B1 ;  /* 0x0000000000017941 */ /* 0x000fea0003800000 */
.L_x_124:
        /* <DEDUP_REMOVED lines=13> */
.L_x_127:
[----:B------:R-:W-:Y:S05]  /*4d60*/  BSYNC B1 ;  /* 0x0000000000017941 */ /* 0x000fea0003800000 */
.L_x_126:
        /* <DEDUP_REMOVED lines=13> */
.L_x_129:
[----:B------:R-:W-:Y:S05]  /*4e40*/  BSYNC B1 ;  /* 0x0000000000017941 */ /* 0x000fea0003800000 */
.L_x_128:
        /* <DEDUP_REMOVED lines=13> */
.L_x_131:
[----:B------:R-:W-:Y:S05]  /*4f20*/  BSYNC B1 ;  /* 0x0000000000017941 */ /* 0x000fea0003800000 */
.L_x_130:
        /* <DEDUP_REMOVED lines=12> */
.L_x_133:
[----:B------:R-:W-:Y:S05]  /*4ff0*/  BSYNC B1 ;  /* 0x0000000000017941 */ /* 0x000fea0003800000 */
.L_x_132:
[----:B-----5:R-:W-:Y:S01]  /*5000*/  IMAD.U32 R5, R104, 0x10000, RZ ;  /* 0x0001000068057824 */ /* 0x020fe200078e00ff */
[----:B------:R-:W-:Y:S01]  /*5010*/  ISETP.NE.AND P6, PT, R71, RZ, PT ;  /* 0x000000ff4700720c */ /* 0x000fe20003fc5270 */
[----:B------:R-:W-:Y:S02]  /*5020*/  BSSY B1, `(.L_x_134) ;  /* 0x000000b000017945 */ /* 0x000fe40003800000 */
[----:B------:R-:W-:Y:S01]  /*5030*/  FMUL R4, R5, R90 ;  /* 0x0000005a05047220 */ /* 0x000fe20000400000 */
[----:B------:R-:W-:-:S03]  /*5040*/  @P4 IMAD.MOV.U32 R5, RZ, RZ, R13 ;  /* 0x000000ffff054224 */ /* 0x000fc600078e000d */
[----:B------:R-:W-:-:S05]  /*5050*/  FFMA R4, R43, R88, R4 ;  /* 0x000000582b047223 */ /* 0x000fca0000000004 */
[----:B------:R-:W-:-:S04]  /*5060*/  F2FP.BF16.F32.PACK_AB R4, RZ, R4 ;  /* 0x00000004ff04723e */ /* 0x000fc800000010ff */
[----:B------:R-:W-:Y:S02]  /*5070*/  PRMT R6, R4, 0x7610, R6 ;  /* 0x0000761004067816 */ /* 0x000fe40000000006 */
[----:B------:R-:W-:-:S05]  /*5080*/  @P4 MOV R4, R12 ;  /* 0x0000000c00044202 */ /* 0x000fca0000000f00 */
[----:B------:R0:W-:Y:S01]  /*5090*/  @P4 STG.E.U16 desc[UR36][R4.64+0x42], R6 ;  /* 0x0000420604004986 */ /* 0x0001e2000c101524 */
[----:B------:R-:W-:-:S13]  /*50a0*/  ISETP.GT.AND P4, PT, R3, 0x80, P6 ;  /* 0x000000800300780c */ /* 0x000fda0003784270 */
[----:B0-----:R-:W-:Y:S05]  /*50b0*/  @!P4 BRA `(.L_x_135) ;  /* 0x000000000004c947 */ /* 0x001fea0003800000 */
[----:B------:R0:W5:Y:S02]  /*50c0*/  LDG.E.LTC128B.U16 R104, desc[UR36][R60.64+0x50] ;  /* 0x000050243c687981 */ /* 0x000164000c1e1520 */
.L_x_135:
[----:B------:R-:W-:Y:S05]  /*50d0*/  BSYNC B1 ;  /* 0x0000000000017941 */ /* 0x000fea0003800000 */
.L_x_134:
        /* <DEDUP_REMOVED lines=12> */
.L_x_137:
[----:B------:R-:W-:Y:S05]  /*51a0*/  BSYNC B1 ;  /* 0x0000000000017941 */ /* 0x000fea0003800000 */
.L_x_136:
        /* <DEDUP_REMOVED lines=12> */
.L_x_139:
[----:B------:R-:W-:Y:S05]  /*5270*/  BSYNC B1 ;  /* 0x0000000000017941 */ /* 0x000fea0003800000 */
.L_x_138:
[----:B-----5:R-:W-:Y:S01]  /*5280*/  IMAD.U32 R5, R104, 0x10000, RZ ;  /* 0x0001000068057824 */ /* 0x020fe200078e00ff */
[----:B------:R-:W-:Y:S01]  /*5290*/  ISETP.GT.AND P5, PT, R3, 0x88, P5 ;  /* 0x000000880300780c */ /* 0x000fe20002fa4270 */
        /* <DEDUP_REMOVED lines=8> */
[----:B------:R-:W-:Y:S05]  /*5320*/  @!P5 BRA `(.L_x_141) ;  /* 0x000000000004d947 */ /* 0x000fea0003800000 */
[----:B------:R0:W5:Y:S02]  /*5330*/  LDG.E.LTC128B.U16 R104, desc[UR36][R10.64+0x52] ;  /* 0x000052240a687981 */ /* 0x000164000c1e1520 */
.L_x_141:
[----:B------:R-:W-:Y:S05]  /*5340*/  BSYNC B1 ;  /* 0x0000000000017941 */ /* 0x000fea0003800000 */
.L_x_140:
[----:B0----5:R-:W-:Y:S01]  /*5350*/  IMAD.U32 R5, R104, 0x10000, RZ ;  /* 0x0001000068057824 */ /* 0x021fe200078e00ff */
[----:B------:R-:W-:Y:S01]  /*5360*/  ISETP.GT.AND P4, PT, R3, 0x80, P3 ;  /* 0x000000800300780c */ /* 0x000fe20001f84270 */
        /* <DEDUP_REMOVED lines=8> */
[----:B------:R-:W-:Y:S05]  /*53f0*/  @!P4 BRA `(.L_x_143) ;  /* 0x000000000004c947 */ /* 0x000fea0003800000 */
[----:B------:R0:W5:Y:S02]  /*5400*/  LDG.E.LTC128B.U16 R104, desc[UR36][R60.64+0x60] ;  /* 0x000060243c687981 */ /* 0x000164000c1e1520 */
.L_x_143:
[----:B------:R-:W-:Y:S05]  /*5410*/  BSYNC B1 ;  /* 0x0000000000017941 */ /* 0x000fea0003800000 */
.L_x_142:
[----:B0----5:R-:W-:Y:S01]  /*5420*/  IMAD.U32 R5, R104, 0x10000, RZ ;  /* 0x0001000068057824 */ /* 0x021fe200078e00ff */
        /* <DEDUP_REMOVED lines=11> */
.L_x_145:
[----:B------:R-:W-:Y:S05]  /*54e0*/  BSYNC B1 ;  /* 0x0000000000017941 */ /* 0x000fea0003800000 */
.L_x_144:
        /* <DEDUP_REMOVED lines=12> */
.L_x_147:
[----:B------:R-:W-:Y:S05]  /*55b0*/  BSYNC B1 ;  /* 0x0000000000017941 */ /* 0x000fea0003800000 */
.L_x_146:
        /* <DEDUP_REMOVED lines=12> */
.L_x_149:
[----:B------:R-:W-:Y:S05]  /*5680*/  BSYNC B1 ;  /* 0x0000000000017941 */ /* 0x000fea0003800000 */
.L_x_148:
        /* <DEDUP_REMOVED lines=12> */
.L_x_151:
[----:B------:R-:W-:Y:S05]  /*5750*/  BSYNC B1 ;  /* 0x0000000000017941 */ /* 0x000fea0003800000 */
.L_x_150:
        /* <DEDUP_REMOVED lines=12> */
.L_x_153:
[----:B------:R-:W-:Y:S05]  /*5820*/  BSYNC B1 ;  /* 0x0000000000017941 */ /* 0x000fea0003800000 */
.L_x_152:
        /* <DEDUP_REMOVED lines=9> */
.L_x_155:
[----:B------:R-:W-:Y:S05]  /*58c0*/  BSYNC B1 ;  /* 0x0000000000017941 */ /* 0x000fea0003800000 */
.L_x_154:
[----:B-----5:R-:W-:Y:S01]  /*58d0*/  IMAD.U32 R5, R104, 0x10000, RZ ;  /* 0x0001000068057824 */ /* 0x020fe200078e00ff */
[----:B------:R-:W-:Y:S01]  /*58e0*/  ISETP.GT.AND P0, PT, R3, 0x88, P0 ;  /* 0x000000880300780c */ /* 0x000fe20000704270 */
[----:B0-----:R-:W-:Y:S01]  /*58f0*/  @P1 IMAD.MOV.U32 R4, RZ, RZ, R12 ;  /* 0x000000ffff041224 */ /* 0x001fe200078e000c */
        /* <DEDUP_REMOVED lines=9> */
.L_x_157:
[----:B------:R-:W-:Y:S05]  /*5990*/  BSYNC B1 ;  /* 0x0000000000017941 */ /* 0x000fea0003800000 */
.L_x_156:
[----:B------:R-:W-:Y:S05]  /*59a0*/  @!P0 BRA `(.L_x_158) ;  /* 0x0000001400f08947 */ /* 0x000fea0003800000 */
[----:B-----5:R-:W-:-:S04]  /*59b0*/  IMAD.U32 R3, R104, 0x10000, RZ ;  /* 0x0001000068037824 */ /* 0x020fc800078e00ff */
[----:B0-----:R-:W-:-:S04]  /*59c0*/  FMUL R4, R3, R90 ;  /* 0x0000005a03047220 */ /* 0x001fc80000400000 */
[----:B------:R-:W-:-:S05]  /*59d0*/  FFMA R4, R55, R88, R4 ;  /* 0x0000005837047223 */ /* 0x000fca0000000004 */
[----:B------:R-:W-:-:S05]  /*59e0*/  F2FP.BF16.F32.PACK_AB R4, RZ, R4 ;  /* 0x00000004ff04723e */ /* 0x000fca00000010ff */
[----:B------:R0:W-:Y:S01]  /*59f0*/  STG.E.U16 desc[UR36][R12.64+0x72], R4 ;  /* 0x000072040c007986 */ /* 0x0001e2000c101524 */
[----:B------:R-:W-:Y:S05]  /*5a00*/  BRA `(.L_x_158) ;  /* 0x0000001400d87947 */ /* 0x000fea0003800000 */
.L_x_35:
[----:B------:R-:W-:Y:S01]  /*5a10*/  ULDC.64 UR4, c[0x0][0x5c0] ;  /* 0x0001700000047ab9 */ /* 0x000fe20000000a00 */
[----:B------:R-:W-:Y:S01]  /*5a20*/  ISETP.GT.AND P3, PT, R4, 0x1, PT ;  /* 0x000000010400780c */ /* 0x000fe20003f64270 */
[-C--:B------:R-:W-:Y:S01]  /*5a30*/  FMUL R56, R56, R88.reuse ;  /* 0x0000005838387220 */ /* 0x080fe20000400000 */
[----:B------:R-:W-:Y:S01]  /*5a40*/  LEA R14, P1, R104, UR4, 0x1 ;  /* 0x00000004680e7c11 */ /* 0x000fe2000f8208ff */
[-C--:B------:R-:W-:Y:S01]  /*5a50*/  FMUL R57, R57, R88.reuse ;  /* 0x0000005839397220 */ /* 0x080fe20000400000 */
[----:B------:R-:W-:Y:S01]  /*5a60*/  IMAD.SHL.U32 R7, R12, 0x10, RZ ;  /* 0x000000100c077824 */ /* 0x000fe200078e00ff */
[C---:B------:R-:W-:Y:S01]  /*5a70*/  ISETP.GT.AND P2, PT, R3.reuse, 0x8, P6 ;  /* 0x000000080300780c */ /* 0x040fe20003744270 */
[-C--:B------:R-:W-:Y:S01]  /*5a80*/  FMUL R58, R58, R88.reuse ;  /* 0x000000583a3a7220 */ /* 0x080fe20000400000 */
[----:B------:R-:W-:Y:S01]  /*5a90*/  LEA.HI.X R15, R104, UR5, R95, 0x1, P1 ;  /* 0x00000005680f7c11 */ /* 0x000fe200088f0c5f */
[----:B------:R-:W-:Y:S01]  /*5aa0*/  IMAD.SHL.U32 R89, R12, 0x100, RZ ;  /* 0x000001000c597824 */ /* 0x000fe200078e00ff */
[----:B------:R-:W-:Y:S01]  /*5ab0*/  ISETP.GT.AND P1, PT, R3, RZ, P3 ;  /* 0x000000ff0300720c */ /* 0x000fe20001f24270 */
[----:B------:R-:W-:Y:S01]  /*5ac0*/  FMUL R59, R59, R88 ;  /* 0x000000583b3b7220 */ /* 0x000fe20000400000 */
[----:B------:R-:W-:Y:S01]  /*5ad0*/  F2FP.BF16.F32.PACK_AB R56, RZ, R56 ;  /* 0x00000038ff38723e */ /* 0x000fe200000010ff */
[-C--:B------:R-:W-:Y:S01]  /*5ae0*/  FMUL R60, R60, R88.reuse ;  /* 0x000000583c3c7220 */ /* 0x080fe20000400000 */
[----:B------:R-:W-:Y:S01]  /*5af0*/  F2FP.BF16.F32.PACK_AB R57, RZ, R57 ;  /* 0x00000039ff39723e */ /* 0x000fe200000010ff */
[-C--:B------:R-:W-:Y:S01]  /*5b00*/  FMUL R61, R61, R88.reuse ;  /* 0x000000583d3d7220 */ /* 0x080fe20000400000 */
[----:B------:R-:W-:Y:S01]  /*5b10*/  SHF.L.U64.HI R5, R12, 0x4, R13 ;  /* 0x000000040c057819 */ /* 0x000fe2000001020d */
[----:B------:R-:W-:Y:S01]  /*5b20*/  @P0 STG.E.U16 desc[UR36][R14.64], R56 ;  /* 0x000000380e000986 */ /* 0x000fe2000c101524 */
[----:B------:R-:W-:Y:S01]  /*5b30*/  PRMT R9, R57, 0x7610, R9 ;  /* 0x0000761039097816 */ /* 0x000fe20000000009 */
[----:B------:R-:W-:Y:S01]  /*5b40*/  FMUL R63, R63, R88 ;  /* 0x000000583f3f7220 */ /* 0x000fe20000400000 */
[----:B------:R-:W-:Y:S01]  /*5b50*/  IADD3 R8, P0, R7, R14, RZ ;  /* 0x0000000e07087210 */ /* 0x000fe20007f1e0ff */
[----:B------:R-:W-:Y:S01]  /*5b60*/  FMUL R62, R62, R88 ;  /* 0x000000583e3e7220 */ /* 0x000fe20000400000 */
[----:B------:R-:W-:Y:S01]  /*5b70*/  F2FP.BF16.F32.PACK_AB R58, RZ, R58 ;  /* 0x0000003aff3a723e */ /* 0x000fe200000010ff */
[--C-:B------:R-:W-:Y:S01]  /*5b80*/  @P1 IMAD.MOV.U32 R10, RZ, RZ, R14.reuse ;  /* 0x000000ffff0a1224 */ /* 0x100fe200078e000e */
[----:B------:R-:W-:Y:S01]  /*5b90*/  SHF.L.U64.HI R57, R12, 0x8, R13 ;  /* 0x000000080c397819 */ /* 0x000fe2000001020d */
[--C-:B------:R-:W-:Y:S01]  /*5ba0*/  @P1 IMAD.MOV.U32 R11, RZ, RZ, R15.reuse ;  /* 0x000000ffff0b1224 */ /* 0x100fe200078e000f */
[----:B------:R-:W-:Y:S01]  /*5bb0*/  ISETP.GT.AND P4, PT, R4, 0x8, PT ;  /* 0x000000080400780c */ /* 0x000fe20003f84270 */
[-C--:B------:R-:W-:Y:S01]  /*5bc0*/  FMUL R64, R64, R88.reuse ;  /* 0x0000005840407220 */ /* 0x080fe20000400000 */
[----:B------:R-:W-:Y:S01]  /*5bd0*/  F2FP.BF16.F32.PACK_AB R59, RZ, R59 ;  /* 0x0000003bff3b723e */ /* 0x000fe200000010ff */
[----:B------:R-:W-:Y:S01]  /*5be0*/  FMUL R65, R65, R88 ;  /* 0x0000005841417220 */ /* 0x000fe20000400000 */
[----:B------:R0:W-:Y:S01]  /*5bf0*/  @P1 STG.E.U16 desc[UR36][R10.64+0x2], R9 ;  /* 0x000002090a001986 */ /* 0x0001e2000c101524 */
[----:B------:R-:W-:Y:S01]  /*5c00*/  F2FP.BF16.F32.PACK_AB R60, RZ, R60 ;  /* 0x0000003cff3c723e */ /* 0x000fe200000010ff */
[-C--:B------:R-:W-:Y:S01]  /*5c10*/  FMUL R66, R66, R88.reuse ;  /* 0x0000005842427220 */ /* 0x080fe20000400000 */
[----:B------:R-:W-:Y:S01]  /*5c20*/  F2FP.BF16.F32.PACK_AB R61, RZ, R61 ;  /* 0x0000003dff3d723e */ /* 0x000fe200000010ff */
[-C--:B------:R-:W-:Y:S01]  /*5c30*/  FMUL R67, R67, R88.reuse ;  /* 0x0000005843437220 */ /* 0x080fe20000400000 */
[----:B------:R-:W-:Y:S01]  /*5c40*/  F2FP.BF16.F32.PACK_AB R63, RZ, R63 ;  /* 0x0000003fff3f723e */ /* 0x000fe200000010ff */
[----:B------:R-:W-:Y:S01]  /*5c50*/  FMUL R68, R68, R88 ;  /* 0x0000005844447220 */ /* 0x000fe20000400000 */
[----:B------:R-:W-:Y:S01]  /*5c60*/  F2FP.BF16.F32.PACK_AB R62, RZ, R62 ;  /* 0x0000003eff3e723e */ /* 0x000fe200000010ff */
[----:B------:R-:W-:Y:S01]  /*5c70*/  FMUL R69, R69, R88 ;  /* 0x0000005845457220 */ /* 0x000fe20000400000 */
[----:B------:R-:W-:Y:S01]  /*5c80*/  F2FP.BF16.F32.PACK_AB R64, RZ, R64 ;  /* 0x00000040ff40723e */ /* 0x000fe200000010ff */
[-C--:B------:R-:W-:Y:S01]  /*5c90*/  FMUL R70, R70, R88.reuse ;  /* 0x0000005846467220 */ /* 0x080fe20000400000 */
[----:B------:R-:W-:Y:S01]  /*5ca0*/  F2FP.BF16.F32.PACK_AB R65, RZ, R65 ;  /* 0x00000041ff41723e */ /* 0x000fe200000010ff */
[----:B0-----:R-:W-:Y:S01]  /*5cb0*/  IMAD.X R9, R5, 0x1, R15, P0 ;  /* 0x0000000105097824 */ /* 0x001fe200000e060f */
[----:B------:R-:W-:Y:S01]  /*5cc0*/  ISETP.GT.AND P0, PT, R3, 0x8, P3 ;  /* 0x000000080300780c */ /* 0x000fe20001f04270 */
[-C--:B------:R-:W-:Y:S01]  /*5cd0*/  FMUL R71, R71, R88.reuse ;  /* 0x0000005847477220 */ /* 0x080fe20000400000 */
[----:B------:R-:W-:Y:S01]  /*5ce0*/  ISETP.GT.AND P3, PT, R4, 0x9, PT ;  /* 0x000000090400780c */ /* 0x000fe20003f64270 */
[----:B------:R-:W-:Y:S01]  /*5cf0*/  FMUL R72, R72, R88 ;  /* 0x0000005848487220 */ /* 0x000fe20000400000 */
[----:B------:R-:W-:Y:S01]  /*5d00*/  @P2 STG.E.U16 desc[UR36][R8.64], R58 ;  /* 0x0000003a08002986 */ /* 0x000fe2000c101524 */
[----:B------:R-:W-:Y:S01]  /*5d10*/  IADD3 R6, P1, P2, R89, R14, R7 ;  /* 0x0000000e59067210 */ /* 0x000fe20007a3e007 */
[----:B------:R-:W-:Y:S01]  /*5d20*/  FMUL R73, R73, R88 ;  /* 0x0000005849497220 */ /* 0x000fe20000400000 */
[----:B------:R-:W-:Y:S01]  /*5d30*/  F2FP.BF16.F32.PACK_AB R66, RZ, R66 ;  /* 0x00000042ff42723e */ /* 0x000fe200000010ff */
[-C--:B------:R-:W-:Y:S01]  /*5d40*/  FMUL R74, R74, R88.reuse ;  /* 0x000000584a4a7220 */ /* 0x080fe20000400000 */
[----:B------:R-:W-:Y:S01]  /*5d50*/  IADD3.X R7, R57, R15, R5, P1, P2 ;  /* 0x0000000f39077210 */ /* 0x000fe20000fe4405 */
[-C--:B------:R-:W-:Y:S01]  /*5d60*/  FMUL R75, R75, R88.reuse ;  /* 0x000000584b4b7220 */ /* 0x080fe20000400000 */
[C---:B------:R-:W-:Y:S01]  /*5d70*/  ISETP.GT.AND P1, PT, R3.reuse, RZ, P4 ;  /* 0x000000ff0300720c */ /* 0x040fe20002724270 */
[-C--:B------:R-:W-:Y:S01]  /*5d80*/  FMUL R76, R76, R88.reuse ;  /* 0x000000584c4c7220 */ /* 0x080fe20000400000 */
[----:B------:R-:W-:Y:S01]  /*5d90*/  @P0 STG.E.U16 desc[UR36][R8.64+0x2], R59 ;  /* 0x0000023b08000986 */ /* 0x000fe2000c101524 */
[----:B------:R-:W-:Y:S01]  /*5da0*/  ISETP.GT.AND P0, PT, R3, RZ, P3 ;  /* 0x000000ff0300720c */ /* 0x000fe20001f04270 */
[-C--:B------:R-:W-:Y:S01]  /*5db0*/  FMUL R77, R77, R88.reuse ;  /* 0x000000584d4d7220 */ /* 0x080fe20000400000 */
[----:B------:R-:W-:Y:S01]  /*5dc0*/  ISETP.GT.AND P2, PT, R4, 0x11, PT ;  /* 0x000000110400780c */ /* 0x000fe20003f44270 */
[-C--:B------:R-:W-:Y:S01]  /*5dd0*/  FMUL R78, R78, R88.reuse ;  /* 0x000000584e4e7220 */ /* 0x080fe20000400000 */
[----:B------:R-:W-:Y:S01]  /*5de0*/  F2FP.BF16.F32.PACK_AB R67, RZ, R67 ;  /* 0x00000043ff43723e */ /* 0x000fe200000010ff */
[----:B------:R-:W-:Y:S01]  /*5df0*/  FMUL R79, R79, R88 ;  /* 0x000000584f4f7220 */ /* 0x000fe20000400000 */
[----:B------:R-:W-:Y:S01]  /*5e00*/  F2FP.BF16.F32.PACK_AB R68, RZ, R68 ;  /* 0x00000044ff44723e */ /* 0x000fe200000010ff */
[-C--:B------:R-:W-:Y:S01]  /*5e10*/  FMUL R80, R80, R88.reuse ;  /* 0x0000005850507220 */ /* 0x080fe20000400000 */
[----:B------:R-:W-:Y:S01]  /*5e20*/  F2FP.BF16.F32.PACK_AB R69, RZ, R69 ;  /* 0x00000045ff45723e */ /* 0x000fe200000010ff */
[----:B------:R-:W-:Y:S01]  /*5e30*/  FMUL R81, R81, R88 ;  /* 0x0000005851517220 */ /* 0x000fe20000400000 */
[--C-:B------:R-:W-:Y:S01]  /*5e40*/  @P1 IMAD.MOV.U32 R10, RZ, RZ, R14.reuse ;  /* 0x000000ffff0a1224 */ /* 0x100fe200078e000e */
[----:B------:R-:W-:Y:S01]  /*5e50*/  F2FP.BF16.F32.PACK_AB R70, RZ, R70 ;  /* 0x00000046ff46723e */ /* 0x000fe200000010ff */
[--C-:B------:R-:W-:Y:S01]  /*5e60*/  @P1 IMAD.MOV.U32 R11, RZ, RZ, R15.reuse ;  /* 0x000000ffff0b1224 */ /* 0x100fe200078e000f */
[----:B------:R-:W-:Y:S01]  /*5e70*/  F2FP.BF16.F32.PACK_AB R71, RZ, R71 ;  /* 0x00000047ff47723e */ /* 0x000fe200000010ff */
[----:B------:R-:W-:Y:S01]  /*5e80*/  FMUL R82, R82, R88 ;  /* 0x0000005852527220 */ /* 0x000fe20000400000 */
[----:B------:R-:W-:Y:S01]  /*5e90*/  F2FP.BF16.F32.PACK_AB R72, RZ, R72 ;  /* 0x00000048ff48723e */ /* 0x000fe200000010ff */
[-C--:B------:R-:W-:Y:S01]  /*5ea0*/  FMUL R83, R83, R88.reuse ;  /* 0x0000005853537220 */ /* 0x080fe20000400000 */
[----:B------:R0:W-:Y:S01]  /*5eb0*/  @P1 STG.E.U16 desc[UR36][R10.64+0x10], R60 ;  /* 0x0000103c0a001986 */ /* 0x0001e2000c101524 */
[----:B------:R-:W-:Y:S01]  /*5ec0*/  ISETP.GT.AND P1, PT, R3, 0x8, P4 ;  /* 0x000000080300780c */ /* 0x000fe20002724270 */
[-C--:B------:R-:W-:Y:S01]  /*5ed0*/  FMUL R84, R84, R88.reuse ;  /* 0x0000005854547220 */ /* 0x080fe20000400000 */
[----:B------:R-:W-:Y:S01]  /*5ee0*/  F2FP.BF16.F32.PACK_AB R73, RZ, R73 ;  /* 0x00000049ff49723e */ /* 0x000fe200000010ff */
[----:B------:R-:W-:Y:S01]  /*5ef0*/  FMUL R85, R85, R88 ;  /* 0x0000005855557220 */ /* 0x000fe20000400000 */
[----:B------:R-:W-:Y:S01]  /*5f00*/  F2FP.BF16.F32.PACK_AB R74, RZ, R74 ;  /* 0x0000004aff4a723e */ /* 0x000fe200000010ff */
[-C--:B------:R-:W-:Y:S01]  /*5f10*/  FMUL R86, R86, R88.reuse ;  /* 0x0000005856567220 */ /* 0x080fe20000400000 */
[----:B------:R-:W-:Y:S01]  /*5f20*/  F2FP.BF16.F32.PACK_AB R75, RZ, R75 ;  /* 0x0000004bff4b723e */ /* 0x000fe200000010ff */
[-C--:B------:R-:W-:Y:S01]  /*5f30*/  FMUL R87, R87, R88.reuse ;  /* 0x0000005857577220 */ /* 0x080fe20000400000 */
[----:B------:R-:W-:Y:S01]  /*5f40*/  ISETP.GT.AND P5, PT, R4, 0x28, PT ;  /* 0x000000280400780c */ /* 0x000fe20003fa4270 */
[----:B------:R-:W-:Y:S01]  /*5f50*/  FMUL R24, R24, R88 ;  /* 0x0000005818187220 */ /* 0x000fe20000400000 */
[----:B------:R-:W-:Y:S01]  /*5f60*/  F2FP.BF16.F32.PACK_AB R76, RZ, R76 ;  /* 0x0000004cff4c723e */ /* 0x000fe200000010ff */
[--C-:B0-----:R-:W-:Y:S01]  /*5f70*/  @P0 IMAD.MOV.U32 R10, RZ, RZ, R14.reuse ;  /* 0x000000ffff0a0224 */ /* 0x101fe200078e000e */
[----:B------:R-:W-:Y:S01]  /*5f80*/  ISETP.GT.AND P4, PT, R4, 0x29, PT ;  /* 0x000000290400780c */ /* 0x000fe20003f84270 */
        /* <DEDUP_REMOVED lines=8> */
[C---:B------:R-:W-:Y:S01]  /*6010*/  ISETP.GT.AND P3, PT, R4.reuse, 0x10, PT ;  /* 0x000000100400780c */ /* 0x040fe20003f64270 */
[----:B------:R-:W-:Y:S01]  /*6020*/  @P1 STG.E.U16 desc[UR36][R8.64+0x10], R62 ;  /* 0x0000103e08001986 */ /* 0x000fe2000c101524 */
        /* <DEDUP_REMOVED lines=8> */
[----:B------:R-:W-:Y:S01]  /*60b0*/  F2FP.BF16.F32.PACK_AB R82, RZ, R82 ;  /* 0x00000052ff52723e */ /* 0x000fe200000010ff */
[----:B------:R-:W-:Y:S01]  /*60c0*/  @P0 STG.E.U16 desc[UR36][R8.64+0x12], R63 ;  /* 0x0000123f08000986 */ /* 0x000fe2000c101524 */
[----:B------:R-:W-:Y:S01]  /*60d0*/  ISETP.GT.AND P0, PT, R3, RZ, P3 ;  /* 0x000000ff0300720c */ /* 0x000fe20001f04270 */
[-C--:B------:R-:W-:Y:S01]  /*60e0*/  FMUL R32, R32, R88.reuse ;  /* 0x0000005820207220 */ /* 0x080fe20000400000 */
[----:B------:R-:W-:Y:S01]  /*60f0*/  F2FP.BF16.F32.PACK_AB R83, RZ, R83 ;  /* 0x00000053ff53723e */ /* 0x000fe200000010ff */
[----:B------:R-:W-:Y:S01]  /*6100*/  FMUL R33, R33, R88 ;  /* 0x0000005821217220 */ /* 0x000fe20000400000 */
[----:B------:R-:W-:Y:S01]  /*6110*/  F2FP.BF16.F32.PACK_AB R84, RZ, R84 ;  /* 0x00000054ff54723e */ /* 0x000fe200000010ff */
[-C--:B------:R-:W-:Y:S01]  /*6120*/  FMUL R34, R34, R88.reuse ;  /* 0x0000005822227220 */ /* 0x080fe20000400000 */
[----:B------:R-:W-:Y:S01]  /*6130*/  P2R R5, PR, RZ, 0x20 ;  /* 0x00000020ff057803 */ /* 0x000fe20000000000 */
[-C--:B------:R-:W-:Y:S01]  /*6140*/  FMUL R35, R35, R88.reuse ;  /* 0x0000005823237220 */ /* 0x080fe20000400000 */
[----:B------:R-:W-:Y:S01]  /*6150*/  F2FP.BF16.F32.PACK_AB R85, RZ, R85 ;  /* 0x00000055ff55723e */ /* 0x000fe200000010ff */
[----:B------:R-:W-:Y:S01]  /*6160*/  FMUL R36, R36, R88 ;  /* 0x0000005824247220 */ /* 0x000fe20000400000 */
[----:B------:R-:W-:Y:S01]  /*6170*/  F2FP.BF16.F32.PACK_AB R86, RZ, R86 ;  /* 0x00000056ff56723e */ /* 0x000fe200000010ff */
[----:B------:R-:W-:Y:S01]  /*6180*/  FMUL R37, R37, R88 ;  /* 0x0000005825257220 */ /* 0x000fe20000400000 */
[----:B------:R-:W-:Y:S01]  /*6190*/  F2FP.BF16.F32.PACK_AB R87, RZ, R87 ;  /* 0x00000057ff57723e */ /* 0x000fe200000010ff */
[--C-:B0-----:R-:W-:Y:S01]  /*61a0*/  @P0 IMAD.MOV.U32 R10, RZ, RZ, R14.reuse ;  /* 0x000000ffff0a0224 */ /* 0x101fe200078e000e */
[----:B------:R-:W-:Y:S01]  /*61b0*/  F2FP.BF16.F32.PACK_AB R24, RZ, R24 ;  /* 0x00000018ff18723e */ /* 0x000fe200000010ff */
[--C-:B------:R-:W-:Y:S01]  /*61c0*/  @P0 IMAD.MOV.U32 R11, RZ, RZ, R15.reuse ;  /* 0x000000ffff0b0224 */ /* 0x100fe200078e000f */
[----:B------:R-:W-:Y:S01]  /*61d0*/  F2FP.BF16.F32.PACK_AB R25, RZ, R25 ;  /* 0x00000019ff19723e */ /* 0x000fe200000010ff */
[----:B------:R-:W-:Y:S01]  /*61e0*/  FMUL R38, R38, R88 ;  /* 0x0000005826267220 */ /* 0x000fe20000400000 */
[----:B------:R-:W-:Y:S01]  /*61f0*/  F2FP.BF16.F32.PACK_AB R26, RZ, R26 ;  /* 0x0000001aff1a723e */ /* 0x000fe200000010ff */
[-C--:B------:R-:W-:Y:S01]  /*6200*/  FMUL R39, R39, R88.reuse ;  /* 0x0000005827277220 */ /* 0x080fe20000400000 */
[----:B------:R0:W-:Y:S01]  /*6210*/  @P0 STG.E.U16 desc[UR36][R10.64+0x20], R64 ;  /* 0x000020400a000986 */ /* 0x0001e2000c101524 */
[----:B------:R-:W-:Y:S01]  /*6220*/  ISETP.GT.AND P0, PT, R3, RZ, P2 ;  /* 0x000000ff0300720c */ /* 0x000fe20001704270 */
        /* <DEDUP_REMOVED lines=12> */
[----:B0-----:R-:W-:Y:S01]  /*62f0*/  @P0 IMAD.MOV.U32 R10, RZ, RZ, R14 ;  /* 0x000000ffff0a0224 */ /* 0x001fe200078e000e */
[----:B------:R-:W-:Y:S01]  /*6300*/  F2FP.BF16.F32.PACK_AB R33, RZ, R33 ;  /* 0x00000021ff21723e */ /* 0x000fe200000010ff */
[----:B------:R-:W-:Y:S01]  /*6310*/  @P0 IMAD.MOV.U32 R11, RZ, RZ, R15 ;  /* 0x000000ffff0b0224 */ /* 0x000fe200078e000f */
[----:B------:R-:W-:Y:S01]  /*6320*/  F2FP.BF16.F32.PACK_AB R34, RZ, R34 ;  /* 0x00000022ff22723e */ /* 0x000fe200000010ff */
[-C--:B------:R-:W-:Y:S01]  /*6330*/  FMUL R46, R46, R88.reuse ;  /* 0x000000582e2e7220 */ /* 0x080fe20000400000 */
[----:B------:R-:W-:Y:S01]  /*6340*/  F2FP.BF16.F32.PACK_AB R35, RZ, R35 ;  /* 0x00000023ff23723e */ /* 0x000fe200000010ff */
[-C--:B------:R-:W-:Y:S01]  /*6350*/  FMUL R47, R47, R88.reuse ;  /* 0x000000582f2f7220 */ /* 0x080fe20000400000 */
[----:B------:R0:W-:Y:S01]  /*6360*/  @P0 STG.E.U16 desc[UR36][R10.64+0x22], R65 ;  /* 0x000022410a000986 */ /* 0x0001e2000c101524 */
[----:B------:R-:W-:Y:S01]  /*6370*/  ISETP.GT.AND P0, PT, R3, 0x8, P3 ;  /* 0x000000080300780c */ /* 0x000fe20001f04270 */
[-C--:B------:R-:W-:Y:S01]  /*6380*/  FMUL R48, R48, R88.reuse ;  /* 0x0000005830307220 */ /* 0x080fe20000400000 */
[----:B------:R-:W-:Y:S01]  /*6390*/  ISETP.GT.AND P3, PT, R4, 0x30, PT ;  /* 0x000000300400780c */ /* 0x000fe20003f64270 */
        /* <DEDUP_REMOVED lines=11> */
[----:B------:R-:W-:Y:S01]  /*6450*/  ISETP.GT.AND P0, PT, R3, 0x8, P2 ;  /* 0x000000080300780c */ /* 0x000fe20001704270 */
[-C--:B------:R-:W-:Y:S01]  /*6460*/  FMUL R54, R54, R88.reuse ;  /* 0x0000005836367220 */ /* 0x080fe20000400000 */
[----:B------:R-:W-:Y:S01]  /*6470*/  ISETP.GT.AND P2, PT, R4, 0x18, PT ;  /* 0x000000180400780c */ /* 0x000fe20003f44270 */
[----:B------:R-:W-:Y:S01]  /*6480*/  FMUL R55, R55, R88 ;  /* 0x0000005837377220 */ /* 0x000fe20000400000 */
[----:B------:R-:W-:-:S02]  /*6490*/  F2FP.BF16.F32.PACK_AB R41, RZ, R41 ;  /* 0x00000029ff29723e */ /* 0x000fc400000010ff */
[----:B------:R-:W-:Y:S02]  /*64a0*/  F2FP.BF16.F32.PACK_AB R42, RZ, R42 ;  /* 0x0000002aff2a723e */ /* 0x000fe400000010ff */
[----:B------:R-:W-:Y:S02]  /*64b0*/  F2FP.BF16.F32.PACK_AB R43, RZ, R43 ;  /* 0x0000002bff2b723e */ /* 0x000fe400000010ff */
[----:B------:R-:W-:Y:S02]  /*64c0*/  F2FP.BF16.F32.PACK_AB R44, RZ, R44 ;  /* 0x0000002cff2c723e */ /* 0x000fe400000010ff */
[----:B------:R-:W-:Y:S01]  /*64d0*/  F2FP.BF16.F32.PACK_AB R45, RZ, R45 ;  /* 0x0000002dff2d723e */ /* 0x000fe200000010ff */
[----:B------:R-:W-:Y:S01]  /*64e0*/  @P0 STG.E.U16 desc[UR36][R8.64+0x22], R67 ;  /* 0x0000224308000986 */ /* 0x000fe2000c101524 */
[----:B------:R-:W-:Y:S02]  /*64f0*/  ISETP.GT.AND P0, PT, R3, RZ, P2 ;  /* 0x000000ff0300720c */ /* 0x000fe40001704270 */
[----:B------:R-:W-:-:S02]  /*6500*/  F2FP.BF16.F32.PACK_AB R46, RZ, R46 ;  /* 0x0000002eff2e723e */ /* 0x000fc400000010ff */
[----:B------:R-:W-:Y:S02]  /*6510*/  F2FP.BF16.F32.PACK_AB R47, RZ, R47 ;  /* 0x0000002fff2f723e */ /* 0x000fe400000010ff */
[----:B------:R-:W-:Y:S02]  /*6520*/  F2FP.BF16.F32.PACK_AB R48, RZ, R48 ;  /* 0x00000030ff30723e */ /* 0x000fe400000010ff */
[----:B------:R-:W-:Y:S02]  /*6530*/  F2FP.BF16.F32.PACK_AB R49, RZ, R49 ;  /* 0x00000031ff31723e */ /* 0x000fe400000010ff */
[----:B------:R-:W-:Y:S02]  /*6540*/  F2FP.BF16.F32.PACK_AB R50, RZ, R50 ;  /* 0x00000032ff32723e */ /* 0x000fe400000010ff */
[----:B------:R-:W-:Y:S01]  /*6550*/  F2FP.BF16.F32.PACK_AB R51, RZ, R51 ;  /* 0x00000033ff33723e */ /* 0x000fe200000010ff */
[----:B0-----:R-:W-:Y:S01]  /*6560*/  @P0 IMAD.MOV.U32 R10, RZ, RZ, R14 ;  /* 0x000000ffff0a0224 */ /* 0x001fe200078e000e */
[----:B------:R-:W-:Y:S01]  /*6570*/  F2FP.BF16.F32.PACK_AB R52, RZ, R52 ;  /* 0x00000034ff34723e */ /* 0x000fe200000010ff */
[----:B------:R-:W-:Y:S01]  /*6580*/  @P0 IMAD.MOV.U32 R11, RZ, RZ, R15 ;  /* 0x000000ffff0b0224 */ /* 0x000fe200078e000f */
[----:B------:R-:W-:-:S02]  /*6590*/  F2FP.BF16.F32.PACK_AB R53, RZ, R53 ;  /* 0x00000035ff35723e */ /* 0x000fc400000010ff */
[----:B------:R-:W-:Y:S02]  /*65a0*/  F2FP.BF16.F32.PACK_AB R54, RZ, R54 ;  /* 0x00000036ff36723e */ /* 0x000fe400000010ff */
[----:B------:R0:W-:Y:S01]  /*65b0*/  @P0 STG.E.U16 desc[UR36][R10.64+0x30], R68 ;  /* 0x000030440a000986 */ /* 0x0001e2000c101524 */
[----:B------:R-:W-:Y:S02]  /*65c0*/  ISETP.GT.AND P0, PT, R3, RZ, P1 ;  /* 0x000000ff0300720c */ /* 0x000fe40000f04270 */
[----:B------:R-:W-:-:S11]  /*65d0*/  F2FP.BF16.F32.PACK_AB R55, RZ, R55 ;  /* 0x00000037ff37723e */ /* 0x000fd600000010ff */
[----:B0-----:R-:W-:Y:S02]  /*65e0*/  @P0 IMAD.MOV.U32 R10, RZ, RZ, R14 ;  /* 0x000000ffff0a0224 */ /* 0x001fe400078e000e */
[----:B------:R-:W-:-:S05]  /*65f0*/  @P0 IMAD.MOV.U32 R11, RZ, RZ, R15 ;  /* 0x000000ffff0b0224 */ /* 0x000fca00078e000f */
[----:B------:R0:W-:Y:S01]  /*6600*/  @P0 STG.E.U16 desc[UR36][R10.64+0x32], R69 ;  /* 0x000032450a000986 */ /* 0x0001e2000c101524 */
[----:B------:R-:W-:Y:S02]  /*6610*/  ISETP.GT.AND P0, PT, R3, 0x8, P2 ;  /* 0x000000080300780c */ /* 0x000fe40001704270 */
[----:B------:R-:W-:-:S11]  /*6620*/  ISETP.GT.AND P2, PT, R4, 0x20, PT ;  /* 0x000000200400780c */ /* 0x000fd60003f44270 */
[----:B------:R-:W-:Y:S01]  /*6630*/  @P0 STG.E.U16 desc[UR36][R8.64+0x30], R70 ;  /* 0x0000304608000986 */ /* 0x000fe2000c101524 */
[----:B------:R-:W-:Y:S02]  /*6640*/  ISETP.GT.AND P0, PT, R3, 0x8, P1 ;  /* 0x000000080300780c */ /* 0x000fe40000f04270 */
[----:B------:R-:W-:-:S11]  /*6650*/  ISETP.GT.AND P1, PT, R4, 0x21, PT ;  /* 0x000000210400780c */ /* 0x000fd60003f24270 */
[----:B------:R-:W-:Y:S01]  /*6660*/  @P0 STG.E.U16 desc[UR36][R8.64+0x32], R71 ;  /* 0x0000324708000986 */ /* 0x000fe2000c101524 */
[----:B------:R-:W-:-:S13]  /*6670*/  ISETP.GT.AND P0, PT, R3, RZ, P2 ;  /* 0x000000ff0300720c */ /* 0x000fda0001704270 */
[----:B0-----:R-:W-:Y:S02]  /*6680*/  @P0 IMAD.MOV.U32 R10, RZ, RZ, R14 ;  /* 0x000000ffff0a0224 */ /* 0x001fe400078e000e */
[----:B------:R-:W-:-:S05]  /*6690*/  @P0 IMAD.MOV.U32 R11, RZ, RZ, R15 ;  /* 0x000000ffff0b0224 */ /* 0x000fca00078e000f */
[----:B------:R0:W-:Y:S01]  /*66a0*/  @P0 STG.E.U16 desc[UR36][R10.64+0x40], R72 ;  /* 0x000040480a000986 */ /* 0x0001e2000c101524 */
[----:B------:R-:W-:-:S13]  /*66b0*/  ISETP.GT.AND P0, PT, R3, RZ, P1 ;  /* 0x000000ff0300720c */ /* 0x000fda0000f04270 */
[----:B0-----:R-:W-:Y:S02]  /*66c0*/  @P0 IMAD.MOV.U32 R10, RZ, RZ, R14 ;  /* 0x000000ffff0a0224 */ /* 0x001fe400078e000e */
[----:B------:R-:W-:-:S05]  /*66d0*/  @P0 IMAD.MOV.U32 R11, RZ, RZ, R15 ;  /* 0x000000ffff0b0224 */ /* 0x000fca00078e000f */
[----:B------:R0:W-:Y:S01]  /*66e0*/  @P0 STG.E.U16 desc[UR36][R10.64+0x42], R73 ;  /* 0x000042490a000986 */ /* 0x0001e2000c101524 */
[----:B------:R-:W-:Y:S02]  /*66f0*/  ISETP.GT.AND P0, PT, R3, 0x8, P2 ;  /* 0x000000080300780c */ /* 0x000fe40001704270 */
[----:B------:R-:W-:-:S11]  /*6700*/  ISETP.GT.AND P2, PT, R4, 0x38, PT ;  /* 0x000000380400780c */ /* 0x000fd60003f44270 */
[----:B------:R-:W-:Y:S01]  /*6710*/  @P0 STG.E.U16 desc[UR36][R8.64+0x40], R74 ;  /* 0x0000404a08000986 */ /* 0x000fe2000c101524 */
[----:B------:R-:W-:-:S13]  /*6720*/  ISETP.GT.AND P0, PT, R3, 0x8, P1 ;  /* 0x000000080300780c */ /* 0x000fda0000f04270 */
        /* <DEDUP_REMOVED lines=9> */
[----:B------:R-:W-:-:S13]  /*67c0*/  ISETP.GT.AND P0, PT, R3, 0x8, P5 ;  /* 0x000000080300780c */ /* 0x000fda0002f04270 */
[----:B------:R-:W-:Y:S01]  /*67d0*/  @P0 STG.E.U16 desc[UR36][R8.64+0x50], R78 ;  /* 0x0000504e08000986 */ /* 0x000fe2000c101524 */
[----:B------:R-:W-:-:S13]  /*67e0*/  ISETP.GT.AND P0, PT, R3, 0x8, P4 ;  /* 0x000000080300780c */ /* 0x000fda0002704270 */
[----:B------:R-:W-:Y:S01]  /*67f0*/  @P0 STG.E.U16 desc[UR36][R8.64+0x52], R79 ;  /* 0x0000524f08000986 */ /* 0x000fe2000c101524 */
[----:B------:R-:W-:-:S13]  /*6800*/  ISETP.GT.AND P0, PT, R3, RZ, P3 ;  /* 0x000000ff0300720c */ /* 0x000fda0001f04270 */
[----:B0-----:R-:W-:Y:S02]  /*6810*/  @P0 IMAD.MOV.U32 R10, RZ, RZ, R14 ;  /* 0x000000ffff0a0224 */ /* 0x001fe400078e000e */
[----:B------:R-:W-:-:S05]  /*6820*/  @P0 IMAD.MOV.U32 R11, RZ, RZ, R15 ;  /* 0x000000ffff0b0224 */ /* 0x000fca00078e000f */
[----:B------:R0:W-:Y:S01]  /*6830*/  @P0 STG.E.U16 desc[UR36][R10.64+0x60], R80 ;  /* 0x000060500a000986 */ /* 0x0001e2000c101524 */
[----:B------:R-:W-:-:S04]  /*6840*/  ISETP.GT.AND P0, PT, R4, 0x31, PT ;  /* 0x000000310400780c */ /* 0x000fc80003f04270 */
        /* <DEDUP_REMOVED lines=8> */
[----:B------:R-:W-:-:S05]  /*68d0*/  IADD3 R12, P1, R89, R8, RZ ;  /* 0x00000008590c7210 */ /* 0x000fca0007f3e0ff */
[----:B------:R-:W-:Y:S01]  /*68e0*/  IMAD.X R13, R57, 0x1, R9, P1 ;  /* 0x00000001390d7824 */ /* 0x000fe200008e0609 */
[----:B------:R-:W-:-:S13]  /*68f0*/  ISETP.GT.AND P1, PT, R3, RZ, P2 ;  /* 0x000000ff0300720c */ /* 0x000fda0001724270 */
[----:B------:R-:W-:Y:S01]  /*6900*/  @P1 STG.E.U16 desc[UR36][R14.64+0x70], R84 ;  /* 0x000070540e001986 */ /* 0x000fe2000c101524 */
[----:B------:R-:W-:-:S05]  /*6910*/  IADD3 R20, P1, R89, R8, RZ ;  /* 0x0000000859147210 */ /* 0x000fca0007f3e0ff */
[----:B------:R-:W-:Y:S01]  /*6920*/  IMAD.X R21, R57, 0x1, R9, P1 ;  /* 0x0000000139157824 */ /* 0x000fe200008e0609 */
[----:B0-----:R-:W-:-:S05]  /*6930*/  IADD3 R10, P1, R89, R14, RZ ;  /* 0x0000000e590a7210 */ /* 0x001fca0007f3e0ff */
[----:B------:R-:W-:Y:S01]  /*6940*/  IMAD.X R11, R57, 0x1, R15, P1 ;  /* 0x00000001390b7824 */ /* 0x000fe200008e060f */
[----:B------:R-:W-:-:S04]  /*6950*/  ISETP.GT.AND P1, PT, R4, 0x39, PT ;  /* 0x000000390400780c */ /* 0x000fc80003f24270 */
[----:B------:R-:W-:-:S13]  /*6960*/  ISETP.GT.AND P5, PT, R3, RZ, P1 ;  /* 0x000000ff0300720c */ /* 0x000fda0000fa4270 */
[----:B------:R-:W-:Y:S01]  /*6970*/  @P5 STG.E.U16 desc[UR36][R14.64+0x72], R85 ;  /* 0x000072550e005986 */ /* 0x000fe2000c101524 */
[----:B------:R-:W-:-:S13]  /*6980*/  ISETP.GT.AND P5, PT, R3, 0x8, P2 ;  /* 0x000000080300780c */ /* 0x000fda00017a4270 */
[----:B------:R-:W-:Y:S01]  /*6990*/  @P5 STG.E.U16 desc[UR36][R8.64+0x70], R86 ;  /* 0x0000705608005986 */ /* 0x000fe2000c101524 */
[----:B------:R-:W-:-:S13]  /*69a0*/  ISETP.GT.AND P5, PT, R3, 0x8, P1 ;  /* 0x000000080300780c */ /* 0x000fda0000fa4270 */
[----:B------:R0:W-:Y:S01]  /*69b0*/  @P5 STG.E.U16 desc[UR36][R8.64+0x72], R87 ;  /* 0x0000725708005986 */ /* 0x0001e2000c101524 */
[C---:B------:R-:W-:Y:S02]  /*69c0*/  ISETP.GT.AND P5, PT, R3.reuse, 0x80, P6 ;  /* 0x000000800300780c */ /* 0x040fe400037a4270 */
[----:B------:R-:W-:-:S11]  /*69d0*/  ISETP.GT.AND P6, PT, R3, 0x88, P6 ;  /* 0x000000880300780c */ /* 0x000fd600037c4270 */
[----:B------:R-:W-:Y:S01]  /*69e0*/  @P5 STG.E.U16 desc[UR36][R10.64], R24 ;  /* 0x000000180a005986 */ /* 0x000fe2000c101524 */
[----:B------:R-:W-:-:S04]  /*69f0*/  ISETP.GT.AND P5, PT, R4, 0x1, PT ;  /* 0x000000010400780c */ /* 0x000fc80003fa4270 */
[----:B------:R-:W-:-:S13]  /*6a00*/  ISETP.GT.AND P5, PT, R3, 0x80, P5 ;  /* 0x000000800300780c */ /* 0x000fda0002fa4270 */
[----:B0-----:R-:W-:Y:S02]  /*6a10*/  @P5 IMAD.MOV.U32 R8, RZ, RZ, R10 ;  /* 0x000000ffff085224 */ /* 0x001fe400078e000a */
[----:B------:R-:W-:-:S05]  /*6a20*/  @P5 IMAD.MOV.U32 R9, RZ, RZ, R11 ;  /* 0x000000ffff095224 */ /* 0x000fca00078e000b */
[----:B------:R0:W-:Y:S01]  /*6a30*/  @P5 STG.E.U16 desc[UR36][R8.64+0x2], R25 ;  /* 0x0000021908005986 */ /* 0x0001e2000c101524 */
[----:B------:R-:W-:-:S03]  /*6a40*/  ISETP.NE.AND P5, PT, R5, RZ, PT ;  /* 0x000000ff0500720c */ /* 0x000fc60003fa5270 */
[----:B------:R-:W-:Y:S01]  /*6a50*/  @P6 STG.E.U16 desc[UR36][R12.64], R26 ;  /* 0x0000001a0c006986 */ /* 0x000fe2000c101524 */
[----:B------:R-:W-:-:S04]  /*6a60*/  ISETP.GT.AND P6, PT, R4, 0x1, PT ;  /* 0x000000010400780c */ /* 0x000fc80003fc4270 */
[----:B------:R-:W-:-:S13]  /*6a70*/  ISETP.GT.AND P6, PT, R3, 0x88, P6 ;  /* 0x000000880300780c */ /* 0x000fda00037c4270 */
[----:B------:R-:W-:Y:S01]  /*6a80*/  @P6 STG.E.U16 desc[UR36][R20.64+0x2], R27 ;  /* 0x0000021b14006986 */ /* 0x000fe2000c101524 */
[----:B------:R-:W-:-:S04]  /*6a90*/  ISETP.GT.AND P6, PT, R4, 0x8, PT ;  /* 0x000000080400780c */ /* 0x000fc80003fc4270 */
[----:B------:R-:W-:-:S13]  /*6aa0*/  ISETP.GT.AND P6, PT, R3, 0x80, P6 ;  /* 0x000000800300780c */ /* 0x000fda00037c4270 */
[----:B0-----:R-:W-:Y:S02]  /*6ab0*/  @P6 IMAD.MOV.U32 R8, RZ, RZ, R10 ;  /* 0x000000ffff086224 */ /* 0x001fe400078e000a */
[----:B------:R-:W-:-:S05]  /*6ac0*/  @P6 IMAD.MOV.U32 R9, RZ, RZ, R11 ;  /* 0x000000ffff096224 */ /* 0x000fca00078e000b */
[----:B------:R0:W-:Y:S01]  /*6ad0*/  @P6 STG.E.U16 desc[UR36][R8.64+0x10], R28 ;  /* 0x0000101c08006986 */ /* 0x0001e2000c101524 */
[----:B------:R-:W-:-:S04]  /*6ae0*/  ISETP.GT.AND P6, PT, R4, 0x9, PT ;  /* 0x000000090400780c */ /* 0x000fc80003fc4270 */
[----:B------:R-:W-:-:S13]  /*6af0*/  ISETP.GT.AND P6, PT, R3, 0x80, P6 ;  /* 0x000000800300780c */ /* 0x000fda00037c4270 */
[----:B0-----:R-:W-:Y:S02]  /*6b00*/  @P6 IMAD.MOV.U32 R8, RZ, RZ, R10 ;  /* 0x000000ffff086224 */ /* 0x001fe400078e000a */
[----:B------:R-:W-:-:S05]  /*6b10*/  @P6 IMAD.MOV.U32 R9, RZ, RZ, R11 ;  /* 0x000000ffff096224 */ /* 0x000fca00078e000b */
[----:B------:R0:W-:Y:S01]  /*6b20*/  @P6 STG.E.U16 desc[UR36][R8.64+0x12], R29 ;  /* 0x0000121d08006986 */ /* 0x0001e2000c101524 */
[----:B------:R-:W-:-:S04]  /*6b30*/  ISETP.GT.AND P6, PT, R4, 0x8, PT ;  /* 0x000000080400780c */ /* 0x000fc80003fc4270 */
[----:B------:R-:W-:-:S13]  /*6b40*/  ISETP.GT.AND P6, PT, R3, 0x88, P6 ;  /* 0x000000880300780c */ /* 0x000fda00037c4270 */
        /* <DEDUP_REMOVED lines=45> */
[----:B------:R-:W-:Y:S01]  /*6e20*/  @P6 STG.E.U16 desc[UR36][R8.64+0x42], R41 ;  /* 0x0000422908006986 */ /* 0x000fe2000c101524 */
[----:B------:R-:W-:-:S04]  /*6e30*/  ISETP.GT.AND P6, PT, R4, 0x20, PT ;  /* 0x000000200400780c */ /* 0x000fc80003fc4270 */
[----:B------:R-:W-:-:S13]  /*6e40*/  ISETP.GT.AND P6, PT, R3, 0x88, P6 ;  /* 0x000000880300780c */ /* 0x000fda00037c4270 */
[----:B------:R-:W-:Y:S01]  /*6e50*/  @P6 STG.E.U16 desc[UR36][R6.64+0x40], R42 ;  /* 0x0000402a06006986 */ /* 0x000fe2000c101524 */
[----:B------:R-:W-:-:S04]  /*6e60*/  ISETP.GT.AND P6, PT, R4, 0x21, PT ;  /* 0x000000210400780c */ /* 0x000fc80003fc4270 */
[----:B------:R-:W-:-:S13]  /*6e70*/  ISETP.GT.AND P6, PT, R3, 0x88, P6 ;  /* 0x000000880300780c */ /* 0x000fda00037c4270 */
[----:B------:R-:W-:Y:S02]  /*6e80*/  @P6 IMAD.MOV.U32 R4, RZ, RZ, R6 ;  /* 0x000000ffff046224 */ /* 0x000fe400078e0006 */
[----:B------:R-:W-:-:S05]  /*6e90*/  @P6 IMAD.MOV.U32 R5, RZ, RZ, R7 ;  /* 0x000000ffff056224 */ /* 0x000fca00078e0007 */
[----:B------:R0:W-:Y:S01]  /*6ea0*/  @P6 STG.E.U16 desc[UR36][R4.64+0x42], R43 ;  /* 0x0000422b04006986 */ /* 0x0001e2000c101524 */
[C---:B------:R-:W-:Y:S02]  /*6eb0*/  ISETP.GT.AND P6, PT, R3.reuse, 0x80, P5 ;  /* 0x000000800300780c */ /* 0x040fe40002fc4270 */
[----:B------:R-:W-:-:S11]  /*6ec0*/  ISETP.GT.AND P5, PT, R3, 0x88, P5 ;  /* 0x000000880300780c */ /* 0x000fd60002fa4270 */
[----:B0-----:R-:W-:Y:S02]  /*6ed0*/  @P6 IMAD.MOV.U32 R4, RZ, RZ, R10 ;  /* 0x000000ffff046224 */ /* 0x001fe400078e000a */
[----:B------:R-:W-:-:S05]  /*6ee0*/  @P6 IMAD.MOV.U32 R5, RZ, RZ, R11 ;  /* 0x000000ffff056224 */ /* 0x000fca00078e000b */
[----:B------:R0:W-:Y:S01]  /*6ef0*/  @P6 STG.E.U16 desc[UR36][R4.64+0x50], R44 ;  /* 0x0000502c04006986 */ /* 0x0001e2000c101524 */
[C---:B------:R-:W-:Y:S02]  /*6f00*/  ISETP.GT.AND P6, PT, R3.reuse, 0x80, P4 ;  /* 0x000000800300780c */ /* 0x040fe400027c4270 */
[----:B------:R-:W-:-:S11]  /*6f10*/  ISETP.GT.AND P4, PT, R3, 0x88, P4 ;  /* 0x000000880300780c */ /* 0x000fd60002784270 */
[----:B0-----:R-:W-:Y:S02]  /*6f20*/  @P6 IMAD.MOV.U32 R4, RZ, RZ, R10 ;  /* 0x000000ffff046224 */ /* 0x001fe400078e000a */
[----:B------:R-:W-:-:S05]  /*6f30*/  @P6 IMAD.MOV.U32 R5, RZ, RZ, R11 ;  /* 0x000000ffff056224 */ /* 0x000fca00078e000b */
[----:B------:R0:W-:Y:S02]  /*6f40*/  @P6 STG.E.U16 desc[UR36][R4.64+0x52], R45 ;  /* 0x0000522d04006986 */ /* 0x0001e4000c101524 */
[----:B0-----:R-:W-:Y:S02]  /*6f50*/  @P5 IMAD.MOV.U32 R4, RZ, RZ, R6 ;  /* 0x000000ffff045224 */ /* 0x001fe400078e0006 */
[----:B------:R-:W-:-:S05]  /*6f60*/  @P5 IMAD.MOV.U32 R5, RZ, RZ, R7 ;  /* 0x000000ffff055224 */ /* 0x000fca00078e0007 */
[----:B------:R0:W-:Y:S01]  /*6f70*/  @P5 STG.E.U16 desc[UR36][R4.64+0x50], R46 ;  /* 0x0000502e04005986 */ /* 0x0001e2000c101524 */
[C---:B------:R-:W-:Y:S02]  /*6f80*/  ISETP.GT.AND P5, PT, R3.reuse, 0x80, P3 ;  /* 0x000000800300780c */ /* 0x040fe40001fa4270 */
[----:B------:R-:W-:Y:S01]  /*6f90*/  ISETP.GT.AND P3, PT, R3, 0x88, P3 ;  /* 0x000000880300780c */ /* 0x000fe20001f64270 */
        /* <DEDUP_REMOVED lines=17> */
[----:B------:R0:W-:Y:S02]  /*70b0*/  @P3 STG.E.U16 desc[UR36][R4.64+0x60], R50 ;  /* 0x0000603204003986 */ /* 0x0001e4000c101524 */
[----:B0-----:R-:W-:Y:S02]  /*70c0*/  @P0 IMAD.MOV.U32 R4, RZ, RZ, R6 ;  /* 0x000000ffff040224 */ /* 0x001fe400078e0006 */
[----:B------:R-:W-:-:S05]  /*70d0*/  @P0 IMAD.MOV.U32 R5, RZ, RZ, R7 ;  /* 0x000000ffff050224 */ /* 0x000fca00078e0007 */
[----:B------:R0:W-:Y:S02]  /*70e0*/  @P0 STG.E.U16 desc[UR36][R4.64+0x62], R51 ;  /* 0x0000623304000986 */ /* 0x0001e4000c101524 */
[----:B0-----:R-:W-:Y:S01]  /*70f0*/  @P5 IMAD.MOV.U32 R4, RZ, RZ, R10 ;  /* 0x000000ffff045224 */ /* 0x001fe200078e000a */
[----:B------:R-:W-:-:S05]  /*7100*/  @P5 MOV R5, R11 ;  /* 0x0000000b00055202 */ /* 0x000fca0000000f00 */
[----:B------:R0:W-:Y:S04]  /*7110*/  @P5 STG.E.U16 desc[UR36][R4.64+0x70], R52 ;  /* 0x0000703404005986 */ /* 0x0001e8000c101524 */
[----:B------:R1:W-:Y:S01]  /*7120*/  @P4 STG.E.U16 desc[UR36][R10.64+0x72], R53 ;  /* 0x000072350a004986 */ /* 0x0003e2000c101524 */
[----:B0-----:R-:W-:Y:S02]  /*7130*/  @P2 IMAD.MOV.U32 R4, RZ, RZ, R6 ;  /* 0x000000ffff042224 */ /* 0x001fe400078e0006 */
[----:B------:R-:W-:-:S05]  /*7140*/  @P2 IMAD.MOV.U32 R5, RZ, RZ, R7 ;  /* 0x000000ffff052224 */ /* 0x000fca00078e0007 */
[----:B------:R1:W-:Y:S04]  /*7150*/  @P2 STG.E.U16 desc[UR36][R4.64+0x70], R54 ;  /* 0x0000703604002986 */ /* 0x0003e8000c101524 */
[----:B------:R1:W-:Y:S02]  /*7160*/  @P1 STG.E.U16 desc[UR36][R6.64+0x72], R55 ;  /* 0x0000723706001986 */ /* 0x0003e4000c101524 */
.L_x_158:
[----:B------:R-:W-:Y:S05]  /*7170*/  BSYNC B0 ;  /* 0x0000000000007941 */ /* 0x000fea0003800000 */
.L_x_34:
[----:B------:R-:W-:Y:S01]  /*7180*/  ULDC UR4, c[0x0][0xc] ;  /* 0x0000030000047ab9 */ /* 0x000fe20000000800 */
[----:B------:R-:W-:Y:S01]  /*7190*/  ULDC UR5, c[0x0][0x10] ;  /* 0x0000040000057ab9 */ /* 0x000fe20000000800 */
[----:B------:R-:W2:Y:S01]  /*71a0*/  LDC R3, c[0x0][0x14] ;  /* 0x00000500ff037b82 */ /* 0x000ea20000000800 */
[----:B------:R-:W-:Y:S01]  /*71b0*/  UIMAD.WIDE.U32 UR4, UR4, UR5, URZ ;  /* 0x00000005040472a5 */ /* 0x000fe2000f8e003f */
[----:B------:R-:W-:Y:S02]  /*71c0*/  IMAD.MOV.U32 R92, RZ, RZ, -0x1 ;  /* 0xffffffffff5c7424 */ /* 0x000fe400078e00ff */
[----:B------:R-:W-:-:S03]  /*71d0*/  IMAD.MOV.U32 R89, RZ, RZ, -0x1 ;  /* 0xffffffffff597424 */ /* 0x000fc600078e00ff */
[----:B--2---:R-:W-:-:S04]  /*71e0*/  IMAD.WIDE.U32 R16, R3, UR4, R16 ;  /* 0x0000000403107c25 */ /* 0x004fc8000f8e0010 */
[----:B------:R-:W-:Y:S01]  /*71f0*/  IMAD R3, R3, UR5, RZ ;  /* 0x0000000503037c24 */ /* 0x000fe2000f8e02ff */
[----:B------:R-:W-:Y:S02]  /*7200*/  ULDC.64 UR4, c[0x0][0x650] ;  /* 0x0001940000047ab9 */ /* 0x000fe40000000a00 */
[----:B------:R-:W-:Y:S01]  /*7210*/  ISETP.GE.U32.AND P0, PT, R16, UR4, PT ;  /* 0x0000000410007c0c */ /* 0x000fe2000bf06070 */
[--C-:B------:R-:W-:Y:S01]  /*7220*/  IMAD.IADD R17, R17, 0x1, R3.reuse ;  /* 0x0000000111117824 */ /* 0x100fe200078e0203 */
[----:B------:R-:W-:-:S04]  /*7230*/  PRMT R3, RZ, 0x7610, R3 ;  /* 0x00007610ff037816 */ /* 0x000fc80000000003 */
[----:B------:R-:W-:-:S13]  /*7240*/  ISETP.GE.U32.AND.EX P0, PT, R17, UR5, PT, P0 ;  /* 0x0000000511007c0c */ /* 0x000fda000bf06100 */
[----:B------:R-:W-:Y:S05]  /*7250*/  @P0 BRA `(.L_x_159) ;  /* 0x0000000400640947 */ /* 0x000fea0003800000 */
[----:B0-----:R-:W0:Y:S01]  /*7260*/  S2R R12, SR_CTAID.X ;  /* 0x00000000000c7919 */ /* 0x001e220000002500 */
[----:B-1-34-:R-:W1:Y:S01]  /*7270*/  LDC.64 R10, c[0x0][0x628] ;  /* 0x00018a00ff0a7b82 */ /* 0x01ae620000000a00 */
[----:B------:R-:W-:Y:S01]  /*7280*/  ULDC UR4, c[0x0][0x150] ;  /* 0x0000540000047ab9 */ /* 0x000fe20000000800 */
[----:B------:R-:W-:Y:S01]  /*7290*/  IMAD.MOV.U32 R8, RZ, RZ, R16 ;  /* 0x000000ffff087224 */ /* 0x000fe200078e0010 */
[----:B------:R-:W2:Y:S01]  /*72a0*/  S2R R24, SR_CTAID.Y ;  /* 0x0000000000187919 */ /* 0x000ea20000002600 */
[----:B------:R-:W-:-:S04]  /*72b0*/  IMAD.MOV.U32 R9, RZ, RZ, R17 ;  /* 0x000000ffff097224 */ /* 0x000fc800078e0011 */
[----:B------:R-:W3:Y:S08]  /*72c0*/  LDC R21, c[0x0][0x144] ;  /* 0x00005100ff157b82 */ /* 0x000ef00000000800 */
[----:B------:R-:W4:Y:S08]  /*72d0*/  LDC R0, c[0x0][0x630] ;  /* 0x00018c00ff007b82 */ /* 0x000f300000000800 */
[----:B------:R-:W2:Y:S01]  /*72e0*/  LDC.64 R14, c[0x0][0x620] ;  /* 0x00018800ff0e7b82 */ /* 0x000ea20000000a00 */
[----:B-1----:R-:W-:-:S04]  /*72f0*/  ISETP.NE.U32.AND P0, PT, R10, RZ, PT ;  /* 0x000000ff0a00720c */ /* 0x002fc80003f05070 */
[----:B------:R-:W-:Y:S02]  /*7300*/  ISETP.NE.AND.EX P0, PT, R11, RZ, PT, P0 ;  /* 0x000000ff0b00720c */ /* 0x000fe40003f05300 */
[----:B0-----:R-:W-:-:S05]  /*7310*/  I2FP.F32.U32 R3, R12 ;  /* 0x0000000c00037245 */ /* 0x001fca0000201000 */
[----:B------:R-:W-:-:S04]  /*7320*/  FMUL R3, R3, UR4 ;  /* 0x0000000403037c20 */ /* 0x000fc80008400000 */
[----:B------:R0:W1:Y:S02]  /*7330*/  F2I.U32.TRUNC.NTZ R20, R3 ;  /* 0x0000000300147305 */ /* 0x000064000020f000 */
[----:B---34-:R-:W-:Y:S05]  /*7340*/  @!P0 BRA `(.L_x_160) ;  /* 0x0000000000288947 */ /* 0x018fea0003800000 */
[----:B0-----:R-:W0:Y:S02]  /*7350*/  LDC R3, c[0x0][0x634] ;  /* 0x00018d00ff037b82 */ /* 0x001e240000000800 */
        /* <DEDUP_REMOVED lines=9> */
.L_x_160:
[----:B------:R-:W3:Y:S01]  /*73f0*/  LDC.64 R28, c[0x0][0x640] ;  /* 0x00019000ff1c7b82 */ /* 0x000ee20000000a00 */
[-CC-:B------:R-:W-:Y:S01]  /*7400*/  SHF.R.U64 R89, R8, R0.reuse, R9.reuse ;  /* 0x0000000008597219 */ /* 0x180fe20000001209 */
[----:B-1----:R-:W-:Y:S01]  /*7410*/  IMAD.MOV R20, RZ, RZ, -R20 ;  /* 0x000000ffff147224 */ /* 0x002fe200078e0a14 */
[----:B------:R-:W-:Y:S01]  /*7420*/  SHF.R.U32.HI R0, RZ, R0, R9 ;  /* 0x00000000ff007219 */ /* 0x000fe20000011609 */
[----:B------:R-:W-:Y:S01]  /*7430*/  ULDC UR4, c[0x0][0x154] ;  /* 0x0000550000047ab9 */ /* 0x000fe20000000800 */
[----:B0-----:R-:W-:Y:S01]  /*7440*/  IADD3 R3, P0, RZ, -R89, RZ ;  /* 0x80000059ff037210 */ /* 0x001fe20007f1e0ff */
[----:B------:R-:W-:Y:S02]  /*7450*/  IMAD R21, R21, R20, R12 ;  /* 0x0000001415157224 */ /* 0x000fe400078e020c */
[----:B------:R-:W0:Y:S01]  /*7460*/  LDC R6, c[0x0][0x618] ;  /* 0x00018600ff067b82 */ /* 0x000e220000000800 */
[----:B------:R-:W-:Y:S02]  /*7470*/  IMAD.MOV.U32 R7, RZ, RZ, 0x1 ;  /* 0x00000001ff077424 */ /* 0x000fe400078e00ff */
[----:B------:R-:W-:-:S04]  /*7480*/  IMAD.X R5, RZ, RZ, ~R0, P0 ;  /* 0x000000ffff057224 */ /* 0x000fc800000e0e00 */
[-C--:B--2---:R-:W-:Y:S01]  /*7490*/  IMAD R0, R5, R14.reuse, RZ ;  /* 0x0000000e05007224 */ /* 0x084fe200078e02ff */
[----:B------:R-:W1:Y:S01]  /*74a0*/  LDC R8, c[0x0][0x608] ;  /* 0x00018200ff087b82 */ /* 0x000e620000000800 */
[----:B------:R-:W-:-:S04]  /*74b0*/  IMAD.WIDE.U32 R4, R3, R14, R16 ;  /* 0x0000000e03047225 */ /* 0x000fc800078e0010 */
[----:B------:R-:W-:Y:S01]  /*74c0*/  IMAD R3, R3, R15, R0 ;  /* 0x0000000f03037224 */ /* 0x000fe200078e0200 */
[----:B------:R-:W-:Y:S02]  /*74d0*/  I2FP.F32.U32 R0, R24 ;  /* 0x0000001800007245 */ /* 0x000fe40000201000 */
[----:B------:R-:W2:Y:S01]  /*74e0*/  LDC R26, c[0x0][0x658] ;  /* 0x00019600ff1a7b82 */ /* 0x000ea20000000800 */
[----:B------:R-:W-:Y:S01]  /*74f0*/  IMAD.IADD R3, R5, 0x1, R3 ;  /* 0x0000000105037824 */ /* 0x000fe200078e0203 */
[----:B---3--:R-:W-:Y:S01]  /*7500*/  ISETP.NE.U32.AND P0, PT, R28, RZ, PT ;  /* 0x000000ff1c00720c */ /* 0x008fe20003f05070 */
[----:B------:R-:W-:Y:S01]  /*7510*/  FMUL R0, R0, UR4 ;  /* 0x0000000400007c20 */ /* 0x000fe20008400000 */
[----:B------:R-:W-:Y:S02]  /*7520*/  IMAD.MOV.U32 R5, RZ, RZ, -0x1 ;  /* 0xffffffffff057424 */ /* 0x000fe400078e00ff */
[----:B------:R-:W-:Y:S01]  /*7530*/  ISETP.NE.AND.EX P0, PT, R29, RZ, PT, P0 ;  /* 0x000000ff1d00720c */ /* 0x000fe20003f05300 */
[----:B------:R3:W4:Y:S01]  /*7540*/  F2I.U32.TRUNC.NTZ R13, R0 ;  /* 0x00000000000d7305 */ /* 0x000722000020f000 */
[----:B------:R-:W3:Y:S01]  /*7550*/  LDC R15, c[0x0][0x148] ;  /* 0x00005200ff0f7b82 */ /* 0x000ee20000000800 */
[----:B0-----:R-:W-:-:S02]  /*7560*/  SHF.R.U64 R12, R4, R6, R3 ;  /* 0x00000006040c7219 */ /* 0x001fc40000001203 */
[----:B------:R-:W-:-:S05]  /*7570*/  SHF.R.U32.HI R3, RZ, R6, R3 ;  /* 0x00000006ff037219 */ /* 0x000fca0000011603 */
[----:B------:R-:W0:Y:S01]  /*7580*/  LDC R20, c[0x0][0x600] ;  /* 0x00018000ff147b82 */ /* 0x000e220000000800 */
[-CC-:B-1----:R-:W-:Y:S02]  /*7590*/  SHF.R.U64 R10, R12, R8.reuse, R3.reuse ;  /* 0x000000080c0a7219 */ /* 0x182fe40000001203 */
[----:B------:R-:W-:-:S05]  /*75a0*/  SHF.R.U32.HI R3, RZ, R8, R3 ;  /* 0x00000008ff037219 */ /* 0x000fca0000011603 */
[----:B------:R-:W1:Y:S01]  /*75b0*/  LDC R27, c[0x0][0x648] ;  /* 0x00019200ff1b7b82 */ /* 0x000e620000000800 */
[-C--:B--2---:R-:W-:Y:S02]  /*75c0*/  SHF.L.U32 R4, R5, R26.reuse, RZ ;  /* 0x0000001a05047219 */ /* 0x084fe400000006ff */
[-CC-:B------:R-:W-:Y:S02]  /*75d0*/  SHF.R.U64 R14, R10, R26.reuse, R3.reuse ;  /* 0x0000001a0a0e7219 */ /* 0x180fe40000001203 */
[----:B------:R-:W-:Y:S02]  /*75e0*/  SHF.R.U32.HI R5, RZ, R26, R3 ;  /* 0x0000001aff057219 */ /* 0x000fe40000011603 */
[----:B------:R-:W-:Y:S01]  /*75f0*/  LOP3.LUT R25, RZ, R4, RZ, 0x33, !PT ;  /* 0x00000004ff197212 */ /* 0x000fe200078e33ff */
[----:B------:R-:W2:Y:S01]  /*7600*/  LDC R30, c[0x0][0x638] ;  /* 0x00018e00ff1e7b82 */ /* 0x000ea20000000800 */
[----:B------:R-:W-:Y:S01]  /*7610*/  SHF.L.U32 R26, R7, R26, RZ ;  /* 0x0000001a071a7219 */ /* 0x000fe200000006ff */
[----:B------:R-:W-:-:S06]  /*7620*/  IMAD.MOV.U32 R4, RZ, RZ, R14 ;  /* 0x000000ffff047224 */ /* 0x000fcc00078e000e */
[----:B------:R-:W0:Y:S01]  /*7630*/  LDC R31, c[0x0][0x610] ;  /* 0x00018400ff1f7b82 */ /* 0x000e220000000800 */
[----:B----4-:R-:W-:Y:S05]  /*7640*/  @!P0 BRA `(.L_x_161) ;  /* 0x0000000000288947 */ /* 0x010fea0003800000 */
        /* <DEDUP_REMOVED lines=10> */
.L_x_161:
[----:B------:R-:W-:Y:S01]  /*76f0*/  ISETP.NE.AND P0, PT, R2, 0x1, PT ;  /* 0x000000010200780c */ /* 0x000fe20003f05270 */
[----:B0-----:R-:W-:Y:S01]  /*7700*/  VIADD R7, R20, 0xffffffff ;  /* 0xffffffff14077836 */ /* 0x001fe20000000000 */
[----:B-1-3--:R-:W-:Y:S01]  /*7710*/  SHF.R.U64 R0, R4, R27, R5 ;  /* 0x0000001b04007219 */ /* 0x00afe20000001205 */
[----:B------:R-:W-:Y:S01]  /*7720*/  IMAD.MOV R13, RZ, RZ, -R13 ;  /* 0x000000ffff0d7224 */ /* 0x000fe200078e0a0d */
[----:B------:R-:W-:Y:S01]  /*7730*/  LOP3.LUT R5, R10, R25, RZ, 0xc0, !PT ;  /* 0x000000190a057212 */ /* 0x000fe200078ec0ff */
[----:B------:R-:W-:Y:S01]  /*7740*/  IMAD.MOV.U32 R4, RZ, RZ, 0x1 ;  /* 0x00000001ff047424 */ /* 0x000fe200078e00ff */
[----:B------:R-:W-:Y:S01]  /*7750*/  LOP3.LUT R12, R12, R7, RZ, 0xc0, !PT ;  /* 0x000000070c0c7212 */ /* 0x000fe200078ec0ff */
[----:B------:R-:W-:Y:S02]  /*7760*/  IMAD.MOV R3, RZ, RZ, -R0 ;  /* 0x000000ffff037224 */ /* 0x000fe400078e0a00 */
[----:B------:R-:W-:Y:S02]  /*7770*/  IMAD R0, R26, R0, R5 ;  /* 0x000000001a007224 */ /* 0x000fe400078e0205 */
[----:B--2---:R-:W-:-:S02]  /*7780*/  IMAD R3, R3, R30, R14 ;  /* 0x0000001e03037224 */ /* 0x004fc400078e020e */
[----:B------:R-:W-:Y:S02]  /*7790*/  @P0 IMAD R21, R15, R13, R24 ;  /* 0x0000000d0f150224 */ /* 0x000fe400078e0218 */
[----:B------:R-:W-:Y:S01]  /*77a0*/  IMAD R5, R3, R20, R12 ;  /* 0x0000001403057224 */ /* 0x000fe200078e020c */
[----:B------:R-:W-:Y:S01]  /*77b0*/  PRMT R3, R4, 0x7610, R3 ;  /* 0x0000761004037816 */ /* 0x000fe20000000003 */
[----:B------:R-:W-:-:S05]  /*77c0*/  IMAD R0, R0, R31, R21 ;  /* 0x0000001f00007224 */ /* 0x000fca00078e0215 */
[----:B------:R-:W-:Y:S02]  /*77d0*/  SEL R92, R5, R0, !P0 ;  /* 0x00000000055c7207 */ /* 0x000fe40004000000 */
[----:B------:R-:W-:-:S07]  /*77e0*/  SEL R0, R0, R5, !P0 ;  /* 0x0000000500007207 */ /* 0x000fce0004000000 */
.L_x_159:
[----:B------:R-:W-:Y:S01]  /*77f0*/  LOP3.LUT P0, RZ, R3, 0xff, RZ, 0xc0, !PT ;  /* 0x000000ff03ff7812 */ /* 0x000fe2000780c0ff */
[----:B------:R-:W-:-:S12]  /*7800*/  IMAD.MOV.U32 R96, RZ, RZ, R0 ;  /* 0x000000ffff607224 */ /* 0x000fd800078e0000 */
[----:B------:R-:W-:Y:S05]  /*7810*/  @P0 BRA `(.L_x_162) ;  /* 0xffffff9800800947 */ /* 0x000fea000383ffff */
[----:B------:R-:W-:Y:S05]  /*7820*/  EXIT ;  /* 0x000000000000794d */ /* 0x000fea0003800000 */
.L_x_7:
[----:B0-----:R-:W-:Y:S01]  /*7830*/  ULDC.64 UR4, c[0x0][0x650] ;  /* 0x0001940000047ab9 */ /* 0x001fe20000000a00 */
        /* <DEDUP_REMOVED lines=25> */
.L_x_164:
[----:B------:R-:W0:Y:S01]  /*79d0*/  LDC.64 R28, c[0x0][0x640] ;  /* 0x00019000ff1c7b82 */ /* 0x000e220000000a00 */
[-CC-:B------:R-:W-:Y:S01]  /*79e0*/  SHF.R.U64 R22, R12, R6.reuse, R13.reuse ;  /* 0x000000060c167219 */ /* 0x180fe2000000120d */
[----:B------:R-:W-:Y:S01]  /*79f0*/  IMAD.MOV.U32 R30, RZ, RZ, 0x1 ;  /* 0x00000001ff1e7424 */ /* 0x000fe200078e00ff */
[----:B------:R-:W-:Y:S02]  /*7a00*/  SHF.R.U32.HI R6, RZ, R6, R13 ;  /* 0x00000006ff067219 */ /* 0x000fe4000001160d */
        /* <DEDUP_REMOVED lines=8> */
[----:B------:R-:W-:Y:S01]  /*7a90*/  IMAD.IADD R9, R9, 0x1, R11 ;  /* 0x0000000109097824 */ /* 0x000fe200078e020b */
[----:B0-----:R-:W-:-:S04]  /*7aa0*/  ISETP.NE.U32.AND P0, PT, R28, RZ, PT ;  /* 0x000000ff1c00720c */ /* 0x001fc80003f05070 */
[----:B------:R-:W-:Y:S02]  /*7ab0*/  ISETP.NE.AND.EX P0, PT, R29, RZ, PT, P0 ;  /* 0x000000ff1d00720c */ /* 0x000fe40003f05300 */
[----:B------:R-:W0:Y:S01]  /*7ac0*/  LDC R20, c[0x0][0x600] ;  /* 0x00018000ff147b82 */ /* 0x000e220000000800 */
[-CC-:B-1----:R-:W-:Y:S01]  /*7ad0*/  SHF.R.U64 R14, R8, R10.reuse, R9.reuse ;  /* 0x0000000a080e7219 */ /* 0x182fe20000001209 */
[----:B------:R-:W-:Y:S01]  /*7ae0*/  IMAD.MOV.U32 R8, RZ, RZ, -0x1 ;  /* 0xffffffffff087424 */ /* 0x000fe200078e00ff */
[----:B------:R-:W-:-:S05]  /*7af0*/  SHF.R.U32.HI R9, RZ, R10, R9 ;  /* 0x0000000aff097219 */ /* 0x000fca0000011609 */
[----:B------:R-:W1:Y:S01]  /*7b00*/  LDC R26, c[0x0][0x648] ;  /* 0x00019200ff1a7b82 */ /* 0x000e620000000800 */
[-CC-:B--2---:R-:W-:Y:S02]  /*7b10*/  SHF.R.U64 R21, R14, R12.reuse, R9.reuse ;  /* 0x0000000c0e157219 */ /* 0x184fe40000001209 */
[----:B------:R-:W-:-:S05]  /*7b20*/  SHF.R.U32.HI R6, RZ, R12, R9 ;  /* 0x0000000cff067219 */ /* 0x000fca0000011609 */
[----:B------:R-:W2:Y:S01]  /*7b30*/  LDC R27, c[0x0][0x638] ;  /* 0x00018e00ff1b7b82 */ /* 0x000ea20000000800 */
[-C--:B---3--:R-:W-:Y:S02]  /*7b40*/  SHF.L.U32 R8, R8, R25.reuse, RZ ;  /* 0x0000001908087219 */ /* 0x088fe400000006ff */
[-CC-:B------:R-:W-:Y:S02]  /*7b50*/  SHF.R.U64 R23, R21, R25.reuse, R6.reuse ;  /* 0x0000001915177219 */ /* 0x180fe40000001206 */
[----:B------:R-:W-:Y:S02]  /*7b60*/  LOP3.LUT R32, RZ, R8, RZ, 0x33, !PT ;  /* 0x00000008ff207212 */ /* 0x000fe400078e33ff */
[----:B------:R-:W-:Y:S01]  /*7b70*/  SHF.R.U32.HI R9, RZ, R25, R6 ;  /* 0x00000019ff097219 */ /* 0x000fe20000011606 */
[----:B------:R-:W3:Y:S01]  /*7b80*/  LDC R31, c[0x0][0x610] ;  /* 0x00018400ff1f7b82 */ /* 0x000ee20000000800 */
[----:B------:R-:W-:Y:S01]  /*7b90*/  IMAD.MOV.U32 R8, RZ, RZ, R23 ;  /* 0x000000ffff087224 */ /* 0x000fe200078e0017 */
[----:B------:R-:W-:Y:S06]  /*7ba0*/  @!P0 BRA `(.L_x_165) ;  /* 0x0000000000288947 */ /* 0x000fec0003800000 */
        /* <DEDUP_REMOVED lines=10> */
.L_x_165:
[----:B------:R-:W-:Y:S02]  /*7c50*/  ISETP.NE.AND P0, PT, R2, 0x1, PT ;  /* 0x000000010200780c */ /* 0x000fe40003f05270 */
[----:B-1----:R-:W-:Y:S01]  /*7c60*/  SHF.R.U64 R6, R8, R26, R9 ;  /* 0x0000001a08067219 */ /* 0x002fe20000001209 */
[----:B0-----:R-:W-:Y:S01]  /*7c70*/  VIADD R9, R20, 0xffffffff ;  /* 0xffffffff14097836 */ /* 0x001fe20000000000 */
[----:B------:R-:W-:Y:S02]  /*7c80*/  SHF.L.U32 R30, R30, R25, RZ ;  /* 0x000000191e1e7219 */ /* 0x000fe400000006ff */
[----:B------:R-:W-:Y:S01]  /*7c90*/  LOP3.LUT R5, R21, R32, RZ, 0xc0, !PT ;  /* 0x0000002015057212 */ /* 0x000fe200078ec0ff */
[----:B------:R-:W-:-:S04]  /*7ca0*/  IMAD.MOV R8, RZ, RZ, -R6 ;  /* 0x000000ffff087224 */ /* 0x000fc800078e0a06 */
[----:B------:R-:W-:Y:S01]  /*7cb0*/  IMAD R6, R30, R6, R5 ;  /* 0x000000061e067224 */ /* 0x000fe200078e0205 */
[----:B------:R-:W-:Y:S01]  /*7cc0*/  LOP3.LUT R5, R14, R9, RZ, 0xc0, !PT ;  /* 0x000000090e057212 */ /* 0x000fe200078ec0ff */
[----:B------:R-:W-:Y:S02]  /*7cd0*/  @P0 IMAD R3, R7, R24, R4 ;  /* 0x0000001807030224 */ /* 0x000fe400078e0204 */
[----:B--2---:R-:W-:Y:S02]  /*7ce0*/  IMAD R4, R8, R27, R23 ;  /* 0x0000001b08047224 */ /* 0x004fe400078e0217 */
[----:B---3--:R-:W-:Y:S02]  /*7cf0*/  IMAD R3, R6, R31, R3 ;  /* 0x0000001f06037224 */ /* 0x008fe400078e0203 */
[----:B------:R-:W-:Y:S02]  /*7d00*/  IMAD R4, R4, R20, R5 ;  /* 0x0000001404047224 */ /* 0x000fe400078e0205 */
[----:B------:R-:W-:-:S02]  /*7d10*/  IMAD.MOV.U32 R8, RZ, RZ, 0x1 ;  /* 0x00000001ff087424 */ /* 0x000fc400078e00ff */
[----:B------:R-:W-:Y:S01]  /*7d20*/  IMAD.MOV.U32 R6, RZ, RZ, R22 ;  /* 0x000000ffff067224 */ /* 0x000fe200078e0016 */
[----:B------:R-:W-:Y:S02]  /*7d30*/  SEL R20, R4, R3, !P0 ;  /* 0x0000000304147207 */ /* 0x000fe40004000000 */
[----:B------:R-:W-:-:S07]  /*7d40*/  SEL R21, R3, R4, !P0 ;  /* 0x0000000403157207 */ /* 0x000fce0004000000 */
.L_x_163:
[----:B------:R-:W-:-:S08]  /*7d50*/  NOP ;  /* 0x0000000000007918 */ /* 0x000fd00000000000 */
[----:B------:R-:W0:-:S00]  /*7d60*/  USETMAXREG.DEALLOC.CTAPOOL 0x28 ;  /* 0x00000028000079c8 */ /* 0x000e0000080e0500 */
[----:B0-----:R-:W-:-:S13]  /*7d70*/  ISETP.NE.AND P0, PT, R0, RZ, PT ;  /* 0x000000ff0000720c */ /* 0x001fda0003f05270 */
[----:B------:R-:W-:Y:S05]  /*7d80*/  @P0 EXIT ;  /* 0x000000000000094d */ /* 0x000fea0003800000 */
[----:B------:R-:W-:Y:S01]  /*7d90*/  LOP3.LUT P0, RZ, R8, 0xff, RZ, 0xc0, !PT ;  /* 0x000000ff08ff7812 */ /* 0x000fe2000780c0ff */
[----:B------:R-:W-:Y:S02]  /*7da0*/  IMAD.MOV.U32 R0, RZ, RZ, 0x1 ;  /* 0x00000001ff007424 */ /* 0x000fe400078e00ff */
[----:B------:R-:W-:-:S10]  /*7db0*/  IMAD.MOV.U32 R3, RZ, RZ, RZ ;  /* 0x000000ffff037224 */ /* 0x000fd400078e00ff */
[----:B------:R-:W-:Y:S05]  /*7dc0*/  @!P0 BRA `(.L_x_166) ;  /* 0x0000000c00448947 */ /* 0x000fea0003800000 */
[----:B------:R-:W0:Y:S01]  /*7dd0*/  LDC R0, c[0x0][0x28c] ;  /* 0x0000a300ff007b82 */ /* 0x000e220000000800 */
[----:B------:R-:W1:Y:S01]  /*7de0*/  S2R R12, SR_CgaCtaId ;  /* 0x00000000000c7919 */ /* 0x000e620000008800 */
[----:B------:R-:W-:Y:S01]  /*7df0*/  ULDC UR5, c[0x0][0x600] ;  /* 0x0001800000057ab9 */ /* 0x000fe20000000800 */
[----:B------:R-:W-:Y:S01]  /*7e00*/  ULDC UR4, c[0x0][0xc] ;  /* 0x0000030000047ab9 */ /* 0x000fe20000000800 */
[----:B------:R-:W-:Y:S01]  /*7e10*/  UIADD3 UR16, UR5, -0x1, URZ ;  /* 0xffffffff05107890 */ /* 0x000fe2000fffe03f */
[----:B------:R-:W-:Y:S01]  /*7e20*/  BSSY B0, `(.L_x_166) ;  /* 0x00000cb000007945 */ /* 0x000fe20003800000 */
[----:B------:R-:W-:Y:S01]  /*7e30*/  ULDC UR6, c[0x0][0x658] ;  /* 0x0001960000067ab9 */ /* 0x000fe20000000800 */
[----:B------:R-:W-:Y:S01]  /*7e40*/  ULDC UR5, c[0x0][0x10] ;  /* 0x0000040000057ab9 */ /* 0x000fe20000000800 */
[----:B------:R-:W-:Y:S01]  /*7e50*/  UMOV UR7, 0xffffffff ;  /* 0xffffffff00077882 */ /* 0x000fe20000000000 */
[----:B------:R-:W-:Y:S01]  /*7e60*/  UMOV UR8, 0x1 ;  /* 0x0000000100087882 */ /* 0x000fe20000000000 */
[----:B------:R-:W-:Y:S01]  /*7e70*/  UIMAD.WIDE.U32 UR4, UR4, UR5, URZ ;  /* 0x00000005040472a5 */ /* 0x000fe2000f8e003f */
[----:B------:R-:W-:Y:S01]  /*7e80*/  IMAD.MOV.U32 R9, RZ, RZ, 0x1 ;  /* 0x00000001ff097424 */ /* 0x000fe200078e00ff */
[----:B------:R-:W-:Y:S01]  /*7e90*/  USHF.L.U32 UR7, UR7, UR6, URZ ;  /* 0x0000000607077299 */ /* 0x000fe2000800063f */
[----:B------:R-:W-:Y:S01]  /*7ea0*/  LOP3.LUT R8, R19, 0x2, RZ, 0xfc, !PT ;  /* 0x0000000213087812 */ /* 0x000fe200078efcff */
[----:B------:R-:W-:-:S02]  /*7eb0*/  USHF.L.U32 UR18, UR8, UR6, URZ ;  /* 0x0000000608127299 */ /* 0x000fc4000800063f */
[----:B------:R-:W-:Y:S01]  /*7ec0*/  ULOP3.LUT UR17, URZ, UR7, URZ, 0x33, !UPT ;  /* 0x000000073f117292 */ /* 0x000fe2000f8e333f */
[----:B------:R-:W-:Y:S01]  /*7ed0*/  ULDC UR6, c[0x0][0x14] ;  /* 0x0000050000067ab9 */ /* 0x000fe20000000800 */
[----:B------:R-:W-:Y:S01]  /*7ee0*/  ULDC.64 UR22, c[0x0][0x198] ;  /* 0x0000660000167ab9 */ /* 0x000fe20000000a00 */
[----:B------:R-:W-:Y:S02]  /*7ef0*/  UIMAD.WIDE.U32 UR20, UR4, UR6, URZ ;  /* 0x00000006041472a5 */ /* 0x000fe4000f8e003f */
[----:B------:R-:W-:Y:S01]  /*7f00*/  UIMAD UR13, UR5, UR6, URZ ;  /* 0x00000006050d72a4 */ /* 0x000fe2000f8e023f */
[----:B0-----:R-:W-:-:S03]  /*7f10*/  VIADD R0, R0, 0x3f ;  /* 0x0000003f00007836 */ /* 0x001fc60000000000 */
[----:B------:R-:W-:Y:S02]  /*7f20*/  UIADD3 UR13, UR21, UR13, URZ ;  /* 0x0000000d150d7290 */ /* 0x000fe4000fffe03f */
[----:B------:R-:W-:-:S04]  /*7f30*/  SHF.R.S32.HI R3, RZ, 0x1f, R0 ;  /* 0x0000001fff037819 */ /* 0x000fc80000011400 */
[----:B------:R-:W-:Y:S01]  /*7f40*/  LEA.HI R10, R3, R0, RZ, 0x6 ;  /* 0x00000000030a7211 */ /* 0x000fe200078f30ff */
[C---:B-1----:R-:W-:Y:S02]  /*7f50*/  IMAD.SHL.U32 R11, R12.reuse, 0x20, RZ ;  /* 0x000000200c0b7824 */ /* 0x042fe400078e00ff */
[----:B------:R-:W-:Y:S01]  /*7f60*/  IMAD.SHL.U32 R12, R12, 0x800, RZ ;  /* 0x000008000c0c7824 */ /* 0x000fe200078e00ff */
[----:B------:R-:W-:Y:S01]  /*7f70*/  SHF.R.S32.HI R10, RZ, 0x6, R10 ;  /* 0x00000006ff0a7819 */ /* 0x000fe2000001140a */
[----:B------:R-:W-:Y:S01]  /*7f80*/  IMAD.MOV.U32 R0, RZ, RZ, 0x1 ;  /* 0x00000001ff007424 */ /* 0x000fe200078e00ff */
[----:B------:R-:W-:Y:S01]  /*7f90*/  LOP3.LUT R11, R11, 0x20, RZ, 0xc0, !PT ;  /* 0x000000200b0b7812 */ /* 0x000fe200078ec0ff */
[----:B------:R-:W-:Y:S01]  /*7fa0*/  IMAD.MOV.U32 R3, RZ, RZ, RZ ;  /* 0x000000ffff037224 */ /* 0x000fe200078e00ff */
[----:B------:R-:W-:Y:S01]  /*7fb0*/  LOP3.LUT R12, R12, 0x800, RZ, 0xc0, !PT ;  /* 0x000008000c0c7812 */ /* 0x000fe200078ec0ff */
[----:B------:R-:W-:-:S07]  /*7fc0*/  VIADD R13, R10, 0x1 ;  /* 0x000000010a0d7836 */ /* 0x000fce0000000000 */
.L_x_177:
[----:B------:R-:W-:-:S03]  /*7fd0*/  UMOV UR4, 0xffffffff ;  /* 0xffffffff00047882 */ /* 0x000fc60000000000 */
[----:B------:R-:W-:Y:S05]  /*7fe0*/  BRA.DIV UR4, `(.L_x_167) ;  /* 0x0000000e04c87947 */ /* 0x000fea000b800000 */
[----:B------:R-:W-:-:S13]  /*7ff0*/  ELECT P6, URZ, PT ;  /* 0x00000000003f782f */ /* 0x000fda00038c0000 */
.L_x_189:
[----:B------:R-:W0:Y:S01]  /*8000*/  LDC R4, c[0x0][0x28c] ;  /* 0x0000a300ff047b82 */ /* 0x000e220000000800 */
[----:B------:R-:W-:Y:S01]  /*8010*/  BSSY B1, `(.L_x_168) ;  /* 0x0000038000017945 */ /* 0x000fe20003800000 */
[----:B0-----:R-:W-:-:S13]  /*8020*/  ISETP.LT.OR P6, PT, R4, 0x1, !P6 ;  /* 0x000000010400780c */ /* 0x001fda00077c1670 */
[----:B------:R-:W-:Y:S05]  /*8030*/  @P6 BRA `(.L_x_169) ;  /* 0x0000000000d46947 */ /* 0x000fea0003800000 */
[----:B------:R-:W-:Y:S02]  /*8040*/  IMAD R20, R20, 0x40, R11 ;  /* 0x0000004014147824 */ /* 0x000fe400078e020b */
[----:B------:R-:W-:Y:S02]  /*8050*/  IMAD.SHL.U32 R21, R21, 0x100, RZ ;  /* 0x0000010015157824 */ /* 0x000fe400078e00ff */
[----:B------:R-:W-:Y:S02]  /*8060*/  IMAD.MOV.U32 R24, RZ, RZ, RZ ;  /* 0x000000ffff187224 */ /* 0x000fe400078e00ff */
[----:B------:R-:W-:Y:S02]  /*8070*/  IMAD.MOV.U32 R4, RZ, RZ, R13 ;  /* 0x000000ffff047224 */ /* 0x000fe400078e000d */
[----:B------:R-:W-:Y:S02]  /*8080*/  IMAD.MOV.U32 R5, RZ, RZ, R0 ;  /* 0x000000ffff057224 */ /* 0x000fe400078e0000 */
[----:B------:R-:W-:-:S07]  /*8090*/  IMAD.MOV.U32 R7, RZ, RZ, R3 ;  /* 0x000000ffff077224 */ /* 0x000fce00078e0003 */
.L_x_172:
[----:B------:R-:W0:Y:S01]  /*80a0*/  S2R R15, SR_CgaCtaId ;  /* 0x00000000000f7919 */ /* 0x000e220000008800 */
[----:B------:R-:W-:Y:S02]  /*80b0*/  MOV R14, 0x400 ;  /* 0x00000400000e7802 */ /* 0x000fe40000000f00 */
[----:B------:R-:W-:Y:S02]  /*80c0*/  LOP3.LUT P1, RZ, R18, 0x7f, RZ, 0xc0, !PT ;  /* 0x0000007f12ff7812 */ /* 0x000fe4000782c0ff */
[----:B0-----:R-:W-:Y:S02]  /*80d0*/  LEA R22, R15, R14, 0x18 ;  /* 0x0000000e0f167211 */ /* 0x001fe400078ec0ff */
[----:B------:R-:W-:-:S09]  /*80e0*/  SHF.L.U32 R14, R5, 0x1f, RZ ;  /* 0x0000001f050e7819 */ /* 0x000fd200000006ff */
[----:B------:R-:W0:Y:S01]  /*80f0*/  @!P1 LDC R15, c[0x0][0x500] ;  /* 0x00014000ff0f9b82 */ /* 0x000e220000000800 */
[----:B------:R-:W-:-:S04]  /*8100*/  IMAD R23, R7, 0x8, R22 ;  /* 0x0000000807177824 */ /* 0x000fc800078e0216 */
[----:B------:R-:W1:Y:S02]  /*8110*/  SYNCS.PHASECHK.TRANS64.TRYWAIT P0, [R23+URZ+0x28], R14 ;  /* 0x0000280e170075a7 */ /* 0x000e64000800017f */
[----:B-1----:R-:W-:Y:S05]  /*8120*/  @!P0 BRA `(.L_x_170) ;  /* 0x0000000c00988947 */ /* 0x002fea0003800000 */
.L_x_190:
[----:B-1----:R-:W-:Y:S01]  /*8130*/  PRMT R14, R8, 0x9910, RZ ;  /* 0x00009910080e7816 */ /* 0x002fe200000000ff */
[----:B0-----:R0:W-:Y:S03]  /*8140*/  @!P1 SYNCS.ARRIVE.TRANS64 RZ, [R23+URZ], R15 ;  /* 0x0000000f17ff99a7 */ /* 0x0011e6000800003f */
[----:B------:R-:W-:-:S13]  /*8150*/  ISETP.NE.AND P0, PT, R14, 0x2, PT ;  /* 0x000000020e00780c */ /* 0x000fda0003f05270 */
[----:B0-----:R-:W-:Y:S05]  /*8160*/  @P0 BRA `(.L_x_171) ;  /* 0x0000000000040947 */ /* 0x001fea0003800000 */
[----:B------:R-:W-:Y:S01]  /*8170*/  BPT.TRAP 0x1 ;  /* 0x000000040000795c */ /* 0x000fe20000300000 */
.L_x_171:
[----:B------:R-:W-:Y:S01]  /*8180*/  IMAD R14, R7, 0x1000, R12 ;  /* 0x00001000070e7824 */ /* 0x000fe200078e020c */
[----:B------:R-:W-:Y:S01]  /*8190*/  R2UR UR9, R23 ;  /* 0x00000000170972ca */ /* 0x000fe200000e0000 */
[--C-:B------:R-:W-:Y:S01]  /*81a0*/  IMAD R15, R7, 0x8000, R22.reuse ;  /* 0x00008000070f7824 */ /* 0x100fe200078e0216 */
[----:B------:R-:W-:Y:S01]  /*81b0*/  UIADD3 UR4, UP0, UR22, 0xf0, URZ ;  /* 0x000000f016047890 */ /* 0x000fe2000ff1e03f */
[----:B------:R-:W-:Y:S01]  /*81c0*/  IMAD R14, R14, 0x2, R22 ;  /* 0x000000020e0e7824 */ /* 0x000fe200078e0216 */
[----:B------:R-:W-:Y:S01]  /*81d0*/  R2UR UR11, R21 ;  /* 0x00000000150b72ca */ /* 0x000fe200000e0000 */
[----:B------:R-:W-:Y:S01]  /*81e0*/  VIADD R4, R4, 0xffffffff ;  /* 0xffffffff04047836 */ /* 0x000fe20000000000 */
[----:B------:R-:W-:Y:S01]  /*81f0*/  R2UR UR5, R15 ;  /* 0x000000000f0572ca */ /* 0x000fe200000e0000 */
[----:B------:R-:W-:Y:S01]  /*8200*/  UIADD3 UR24, UP1, UR22, 0x1f0, URZ ;  /* 0x000001f016187890 */ /* 0x000fe2000ff3e03f */
[----:B------:R-:W-:Y:S01]  /*8210*/  R2UR UR8, R14 ;  /* 0x000000000e0872ca */ /* 0x000fe200000e0000 */
[----:B------:R-:W-:Y:S01]  /*8220*/  VIADD R7, R7, 0x1 ;  /* 0x0000000107077836 */ /* 0x000fe20000000000 */
[----:B------:R-:W-:Y:S01]  /*8230*/  R2UR UR10, R24 ;  /* 0x00000000180a72ca */ /* 0x000fe200000e0000 */
[----:B------:R-:W-:Y:S01]  /*8240*/  UIADD3.X UR25, URZ, UR23, URZ, UP1, !UPT ;  /* 0x000000173f197290 */ /* 0x000fe20008ffe43f */
[----:B------:R-:W-:Y:S01]  /*8250*/  R2UR UR12, R6 ;  /* 0x00000000060c72ca */ /* 0x000fe200000e0000 */
[----:B------:R-:W-:Y:S01]  /*8260*/  UMOV UR6, 0x0 ;  /* 0x0000000000067882 */ /* 0x000fe20000000000 */
[----:B------:R-:W-:Y:S01]  /*8270*/  R2UR UR19, R20 ;  /* 0x00000000141372ca */ /* 0x000fe200000e0000 */
[----:B------:R-:W-:Y:S01]  /*8280*/  UMOV UR7, 0x10000000 ;  /* 0x1000000000077882 */ /* 0x000fe20000000000 */
[----:B------:R-:W-:Y:S01]  /*8290*/  ISETP.GT.AND P1, PT, R4, 0x1, PT ;  /* 0x000000010400780c */ /* 0x000fe20003f24270 */
[----:B------:R-:W-:Y:S01]  /*82a0*/  UMOV UR26, 0x30000 ;  /* 0x00030000001a7882 */ /* 0x000fe20000000000 */
[C---:B------:R-:W-:Y:S01]  /*82b0*/  ISETP.NE.AND P0, PT, R7.reuse, 0x5, PT ;  /* 0x000000050700780c */ /* 0x040fe20003f05270 */
[----:B------:R-:W-:Y:S01]  /*82c0*/  UIADD3 UR14, UR5, 0x100, URZ ;  /* 0x00000100050e7890 */ /* 0x000fe2000fffe03f */
[----:B------:R-:W-:Y:S01]  /*82d0*/  VIADD R24, R24, 0x40 ;  /* 0x0000004018187836 */ /* 0x000fe20000000000 */
[----:B------:R-:W-:Y:S01]  /*82e0*/  UIADD3.X UR5, URZ, UR23, URZ, UP0, !UPT ;  /* 0x000000173f057290 */ /* 0x000fe200087fe43f */
[----:B------:R-:W-:Y:S01]  /*82f0*/  SEL R14, RZ, 0x1, P0 ;  /* 0x00000001ff0e7807 */ /* 0x000fe20000000000 */
[----:B------:R-:W-:Y:S01]  /*8300*/  UIADD3 UR15, UR8, 0x28100, URZ ;  /* 0x00028100080f7890 */ /* 0x000fe2000fffe03f */
[----:B------:R-:W-:-:S02]  /*8310*/  SEL R7, R7, RZ, P0 ;  /* 0x000000ff07077207 */ /* 0x000fc40000000000 */
[----:B------:R-:W-:Y:S01]  /*8320*/  UMOV UR8, UR14 ;  /* 0x0000000e00087c82 */ /* 0x000fe20008000000 */
[----:B------:R-:W-:-:S03]  /*8330*/  LOP3.LUT R5, R5, R14, RZ, 0x3c, !PT ;  /* 0x0000000e05057212 */ /* 0x000fc600078e3cff */
[----:B------:R0:W-:Y:S02]  /*8340*/  UTMALDG.3D [UR8], [UR4], desc[UR6] ;  /* 0x00000608040075b4 */ /* 0x0001e40008011000 */
[----:B0-----:R-:W-:Y:S01]  /*8350*/  UMOV UR8, UR15 ;  /* 0x0000000f00087c82 */ /* 0x001fe20008000000 */
[----:B------:R-:W-:Y:S02]  /*8360*/  UMOV UR11, UR19 ;  /* 0x00000013000b7c82 */ /* 0x000fe40008000000 */
[----:B------:R0:W-:Y:S02]  /*8370*/  UTMALDG.3D.MULTICAST [UR8], [UR24], UR26, desc[UR6] ;  /* 0x00000608180073b4 */ /* 0x0001e4000801181a */
[----:B0-----:R-:W-:Y:S05]  /*8380*/  @P1 BRA `(.L_x_172) ;  /* 0xfffffffc00441947 */ /* 0x001fea000383ffff */
.L_x_169:
[----:B------:R-:W-:Y:S05]  /*8390*/  BSYNC B1 ;  /* 0x0000000000017941 */ /* 0x000fea0003800000 */
.L_x_168:
[----:B------:R-:W-:Y:S01]  /*83a0*/  LOP3.LUT P1, RZ, R9, 0xff, RZ, 0xc0, !PT ;  /* 0x000000ff09ff7812 */ /* 0x000fe2000782c0ff */
[C---:B------:R-:W-:Y:S01]  /*83b0*/  IMAD.IADD R6, R10.reuse, 0x1, R3 ;  /* 0x000000010a067824 */ /* 0x040fe200078e0203 */
[----:B------:R-:W-:Y:S01]  /*83c0*/  ULDC.64 UR4, c[0x0][0x650] ;  /* 0x0001940000047ab9 */ /* 0x000fe20000000a00 */
[----:B------:R-:W-:Y:S01]  /*83d0*/  ISETP.GE.U32.AND P2, PT, R10, 0x5, PT ;  /* 0x000000050a00780c */ /* 0x000fe20003f46070 */
[----:B------:R-:W-:Y:S01]  /*83e0*/  BSSY B1, `(.L_x_173) ;  /* 0x000006c000017945 */ /* 0x000fe20003800000 */
[----:B------:R-:W-:Y:S01]  /*83f0*/  IMAD.MOV.U32 R21, RZ, RZ, -0x1 ;  /* 0xffffffffff157424 */ /* 0x000fe200078e00ff */
[----:B------:R-:W-:Y:S01]  /*8400*/  ISETP.GT.U32.AND P0, PT, R6, 0x4, PT ;  /* 0x000000040600780c */ /* 0x000fe20003f04070 */
[----:B------:R-:W-:Y:S01]  /*8410*/  IMAD.MOV.U32 R20, RZ, RZ, -0x1 ;  /* 0xffffffffff147424 */ /* 0x000fe200078e00ff */
[----:B------:R-:W-:Y:S02]  /*8420*/  PRMT R9, RZ, 0x7610, R9 ;  /* 0x00007610ff097816 */ /* 0x000fe40000000009 */
[----:B------:R-:W-:-:S03]  /*8430*/  ISETP.LT.U32.AND P0, PT, R10, 0x5, P0 ;  /* 0x000000050a00780c */ /* 0x000fc60000701070 */
[----:B------:R-:W0:Y:S01]  /*8440*/  @P1 S2R R5, SR_CgaCtaId ;  /* 0x0000000000051919 */ /* 0x000e220000008800 */
[----:B------:R-:W-:-:S04]  /*8450*/  @P1 MOV R4, 0x400 ;  /* 0x0000040000041802 */ /* 0x000fc80000000f00 */
[----:B0-----:R-:W-:Y:S01]  /*8460*/  @P1 LEA R3, R5, R4, 0x18 ;  /* 0x0000000405031211 */ /* 0x001fe200078ec0ff */
[----:B------:R-:W-:-:S03]  /*8470*/  IMAD.WIDE.U32 R4, R6, -0x33333333, RZ ;  /* 0xcccccccd06047825 */ /* 0x000fc600078e00ff */
[----:B------:R0:W-:Y:S01]  /*8480*/  @P1 SYNCS.ARRIVE.TRANS64.A1T0 RZ, [R3+URZ+0x68], RZ ;  /* 0x000068ff03ff19a7 */ /* 0x0001e2000810003f */
[----:B------:R-:W-:Y:S02]  /*8490*/  IADD3 R16, P1, R16, UR20, RZ ;  /* 0x0000001410107c10 */ /* 0x000fe4000ff3e0ff */
[----:B------:R-:W-:Y:S02]  /*84a0*/  SHF.R.U32.HI R5, RZ, 0x2, R5 ;  /* 0x00000002ff057819 */ /* 0x000fe40000011605 */
[----:B------:R-:W-:Y:S02]  /*84b0*/  IADD3.X R17, R17, UR13, RZ, P1, !PT ;  /* 0x0000000d11117c10 */ /* 0x000fe40008ffe4ff */
[----:B------:R-:W-:Y:S02]  /*84c0*/  PRMT R4, RZ, 0x7610, R4 ;  /* 0x00007610ff047816 */ /* 0x000fe40000000004 */
[----:B0-----:R-:W-:Y:S02]  /*84d0*/  SEL R3, RZ, 0x1, !P0 ;  /* 0x00000001ff037807 */ /* 0x001fe40004000000 */
[----:B------:R-:W-:-:S02]  /*84e0*/  ISETP.GE.U32.AND P0, PT, R16, UR4, PT ;  /* 0x0000000410007c0c */ /* 0x000fc4000bf06070 */
[----:B------:R-:W-:Y:S01]  /*84f0*/  LOP3.LUT R0, R0, R3, RZ, 0x3c, !PT ;  /* 0x0000000300007212 */ /* 0x000fe200078e3cff */
[----:B------:R-:W-:Y:S01]  /*8500*/  IMAD R3, R5, -0x5, R6 ;  /* 0xfffffffb05037824 */ /* 0x000fe200078e0206 */
[----:B------:R-:W-:Y:S01]  /*8510*/  ISETP.GE.U32.AND.EX P0, PT, R17, UR5, PT, P0 ;  /* 0x0000000511007c0c */ /* 0x000fe2000bf06100 */
[----:B------:R-:W-:Y:S01]  /*8520*/  IMAD.MOV.U32 R6, RZ, RZ, -0x1 ;  /* 0xffffffffff067424 */ /* 0x000fe200078e00ff */
[----:B------:R-:W-:-:S11]  /*8530*/  @P2 LOP3.LUT R0, R0, 0x1, R5, 0x78, !PT ;  /* 0x0000000100002812 */ /* 0x000fd600078e7805 */
[----:B------:R-:W-:Y:S05]  /*8540*/  @P0 BRA `(.L_x_174) ;  /* 0x0000000400540947 */ /* 0x000fea0003800000 */
[----:B------:R-:W0:Y:S01]  /*8550*/  S2R R15, SR_CTAID.X ;  /* 0x00000000000f7919 */ /* 0x000e220000002500 */
[----:B------:R-:W-:Y:S01]  /*8560*/  ULDC.64 UR4, c[0x0][0x628] ;  /* 0x00018a0000047ab9 */ /* 0x000fe20000000a00 */
[----:B------:R-:W-:Y:S01]  /*8570*/  ULDC UR7, c[0x0][0x630] ;  /* 0x00018c0000077ab9 */ /* 0x000fe20000000800 */
[----:B------:R-:W-:Y:S01]  /*8580*/  ISETP.NE.U32.AND P0, PT, RZ, UR4, PT ;  /* 0x00000004ff007c0c */ /* 0x000fe2000bf05070 */
[----:B------:R-:W1:Y:S01]  /*8590*/  S2R R20, SR_CTAID.Y ;  /* 0x0000000000147919 */ /* 0x000e620000002600 */
[----:B------:R-:W-:Y:S01]  /*85a0*/  ULDC UR8, c[0x0][0x150] ;  /* 0x0000540000087ab9 */ /* 0x000fe20000000800 */
[----:B------:R-:W-:Y:S01]  /*85b0*/  IMAD.MOV.U32 R4, RZ, RZ, R16 ;  /* 0x000000ffff047224 */ /* 0x000fe200078e0010 */
[----:B------:R-:W-:Y:S01]  /*85c0*/  ISETP.NE.AND.EX P0, PT, RZ, UR5, PT, P0 ;  /* 0x00000005ff007c0c */ /* 0x000fe2000bf05300 */
[----:B------:R-:W-:Y:S01]  /*85d0*/  IMAD.MOV.U32 R5, RZ, RZ, R17 ;  /* 0x000000ffff057224 */ /* 0x000fe200078e0011 */
[----:B0-----:R-:W-:-:S11]  /*85e0*/  I2FP.F32.U32 R22, R15 ;  /* 0x0000000f00167245 */ /* 0x001fd60000201000 */
[----:B------:R-:W-:Y:S05]  /*85f0*/  @!P0 BRA `(.L_x_175) ;  /* 0x0000000000288947 */ /* 0x000fea0003800000 */
[----:B------:R-:W-:Y:S02]  /*8600*/  ULDC UR6, c[0x0][0x634] ;  /* 0x00018d0000067ab9 */ /* 0x000fe40000000800 */
[----:B------:R-:W-:-:S05]  /*8610*/  IADD3 R5, P0, R16, UR6, RZ ;  /* 0x0000000610057c10 */ /* 0x000fca000ff1e0ff */
[----:B------:R-:W-:-:S04]  /*8620*/  IMAD.X R21, RZ, RZ, R17, P0 ;  /* 0x000000ffff157224 */ /* 0x000fc800000e0611 */
[----:B------:R-:W-:-:S04]  /*8630*/  IMAD.WIDE.U32 R6, R21, UR4, RZ ;  /* 0x0000000415067c25 */ /* 0x000fc8000f8e00ff */
[----:B------:R-:W-:-:S04]  /*8640*/  IMAD.WIDE.U32 R6, P0, R5, UR5, R6 ;  /* 0x0000000505067c25 */ /* 0x000fc8000f800006 */
[----:B------:R-:W-:-:S04]  /*8650*/  IMAD.WIDE.U32 R4, R5, UR4, RZ ;  /* 0x0000000405047c25 */ /* 0x000fc8000f8e00ff */
[----:B------:R-:W-:Y:S01]  /*8660*/  IMAD.MOV.U32 R4, RZ, RZ, R7 ;  /* 0x000000ffff047224 */ /* 0x000fe200078e0007 */
[----:B------:R-:W-:Y:S01]  /*8670*/  IADD3 RZ, P1, R5, R6, RZ ;  /* 0x0000000605ff7210 */ /* 0x000fe20007f3e0ff */
[----:B------:R-:W-:-:S04]  /*8680*/  IMAD.X R5, RZ, RZ, RZ, P0 ;  /* 0x000000ffff057224 */ /* 0x000fc800000e06ff */
[----:B------:R-:W-:-:S08]  /*8690*/  IMAD.WIDE.U32.X R4, R21, UR5, R4, P1 ;  /* 0x0000000515047c25 */ /* 0x000fd000088e0404 */
.L_x_175:
[--C-:B------:R-:W-:Y:S01]  /*86a0*/  SHF.R.U64 R14, R4, UR7, R5.reuse ;  /* 0x00000007040e7c19 */ /* 0x100fe20008001205 */
[----:B------:R-:W-:Y:S01]  /*86b0*/  FMUL R22, R22, UR8 ;  /* 0x0000000816167c20 */ /* 0x000fe20008400000 */
[----:B------:R-:W-:Y:S01]  /*86c0*/  SHF.R.U32.HI R4, RZ, UR7, R5 ;  /* 0x00000007ff047c19 */ /* 0x000fe20008011605 */
[----:B------:R-:W0:Y:S01]  /*86d0*/  LDC R6, c[0x0][0x144] ;  /* 0x00005100ff067b82 */ /* 0x000e220000000800 */
[----:B------:R-:W-:Y:S01]  /*86e0*/  IADD3 R5, P0, RZ, -R14, RZ ;  /* 0x8000000eff057210 */ /* 0x000fe20007f1e0ff */
[----:B------:R-:W-:Y:S01]  /*86f0*/  ULDC UR6, c[0x0][0x154] ;  /* 0x0000550000067ab9 */ /* 0x000fe20000000800 */
[----:B-1----:R-:W-:Y:S01]  /*8700*/  I2FP.F32.U32 R7, R20 ;  /* 0x0000001400077245 */ /* 0x002fe20000201000 */
[----:B------:R-:W1:Y:S01]  /*8710*/  F2I.U32.TRUNC.NTZ R22, R22 ;  /* 0x0000001600167305 */ /* 0x000e62000020f000 */
[----:B------:R-:W-:Y:S01]  /*8720*/  ULDC.64 UR4, c[0x0][0x620] ;  /* 0x0001880000047ab9 */ /* 0x000fe20000000a00 */
[----:B------:R-:W-:Y:S01]  /*8730*/  IMAD.X R4, RZ, RZ, ~R4, P0 ;  /* 0x000000ffff047224 */ /* 0x000fe200000e0e04 */
[----:B------:R-:W-:Y:S01]  /*8740*/  ISETP.NE.AND P2, PT, R2, 0x1, PT ;  /* 0x000000010200780c */ /* 0x000fe20003f45270 */
[----:B------:R-:W-:Y:S01]  /*8750*/  FMUL R23, R7, UR6 ;  /* 0x0000000607177c20 */ /* 0x000fe20008400000 */
[----:B------:R-:W2:Y:S01]  /*8760*/  LDC R25, c[0x0][0x148] ;  /* 0x00005200ff197b82 */ /* 0x000ea20000000800 */
[----:B------:R-:W-:Y:S01]  /*8770*/  IMAD R4, R4, UR4, RZ ;  /* 0x0000000404047c24 */ /* 0x000fe2000f8e02ff */
[----:B------:R-:W-:-:S02]  /*8780*/  ULDC.64 UR6, c[0x0][0x640] ;  /* 0x0001900000067ab9 */ /* 0x000fc40000000a00 */
[----:B------:R-:W-:Y:S01]  /*8790*/  ISETP.NE.U32.AND P0, PT, RZ, UR6, PT ;  /* 0x00000006ff007c0c */ /* 0x000fe2000bf05070 */
[----:B------:R-:W3:Y:S01]  /*87a0*/  F2I.U32.TRUNC.NTZ R23, R23 ;  /* 0x0000001700177305 */ /* 0x000ee2000020f000 */
[C---:B------:R-:W-:Y:S02]  /*87b0*/  IMAD R7, R5.reuse, UR5, R4 ;  /* 0x0000000505077c24 */ /* 0x040fe4000f8e0204 */
[----:B------:R-:W-:Y:S01]  /*87c0*/  IMAD.WIDE.U32 R4, R5, UR4, R16 ;  /* 0x0000000405047c25 */ /* 0x000fe2000f8e0010 */
[----:B------:R-:W-:Y:S01]  /*87d0*/  ULDC UR4, c[0x0][0x618] ;  /* 0x0001860000047ab9 */ /* 0x000fe20000000800 */
[----:B------:R-:W-:Y:S02]  /*87e0*/  ISETP.NE.AND.EX P0, PT, RZ, UR7, PT, P0 ;  /* 0x00000007ff007c0c */ /* 0x000fe4000bf05300 */
[----:B------:R-:W-:Y:S02]  /*87f0*/  IMAD.IADD R5, R5, 0x1, R7 ;  /* 0x0000000105057824 */ /* 0x000fe400078e0207 */
[----:B-1----:R-:W-:-:S03]  /*8800*/  IMAD.MOV R22, RZ, RZ, -R22 ;  /* 0x000000ffff167224 */ /* 0x002fc600078e0a16 */
[----:B------:R-:W-:Y:S01]  /*8810*/  SHF.R.U64 R21, R4, UR4, R5 ;  /* 0x0000000404157c19 */ /* 0x000fe20008001205 */
[----:B0-----:R-:W-:Y:S01]  /*8820*/  IMAD R15, R6, R22, R15 ;  /* 0x00000016060f7224 */ /* 0x001fe200078e020f */
[----:B------:R-:W-:Y:S01]  /*8830*/  SHF.R.U32.HI R4, RZ, UR4, R5 ;  /* 0x00000004ff047c19 */ /* 0x000fe20008011605 */
[----:B------:R-:W-:Y:S01]  /*8840*/  ULDC UR4, c[0x0][0x608] ;  /* 0x0001820000047ab9 */ /* 0x000fe20000000800 */
[----:B---3--:R-:W-:Y:S02]  /*8850*/  IMAD.MOV R6, RZ, RZ, -R23 ;  /* 0x000000ffff067224 */ /* 0x008fe400078e0a17 */
[--C-:B------:R-:W-:Y:S02]  /*8860*/  SHF.R.U64 R22, R21, UR4, R4.reuse ;  /* 0x0000000415167c19 */ /* 0x100fe40008001204 */
[----:B------:R-:W-:Y:S01]  /*8870*/  SHF.R.U32.HI R5, RZ, UR4, R4 ;  /* 0x00000004ff057c19 */ /* 0x000fe20008011604 */
[----:B------:R-:W-:Y:S01]  /*8880*/  ULDC UR4, c[0x0][0x658] ;  /* 0x0001960000047ab9 */ /* 0x000fe20000000800 */
[----:B--2---:R-:W-:-:S02]  /*8890*/  @P2 IMAD R15, R25, R6, R20 ;  /* 0x00000006190f2224 */ /* 0x004fc400078e0214 */
[--C-:B------:R-:W-:Y:S02]  /*88a0*/  SHF.R.U64 R20, R22, UR4, R5.reuse ;  /* 0x0000000416147c19 */ /* 0x100fe40008001205 */
[----:B------:R-:W-:-:S03]  /*88b0*/  SHF.R.U32.HI R23, RZ, UR4, R5 ;  /* 0x00000004ff177c19 */ /* 0x000fc60008011605 */
[----:B------:R-:W-:Y:S02]  /*88c0*/  IMAD.MOV.U32 R6, RZ, RZ, R20 ;  /* 0x000000ffff067224 */ /* 0x000fe400078e0014 */
[----:B------:R-:W-:Y:S01]  /*88d0*/  IMAD.MOV.U32 R5, RZ, RZ, R23 ;  /* 0x000000ffff057224 */ /* 0x000fe200078e0017 */
[----:B------:R-:W-:Y:S06]  /*88e0*/  @!P0 BRA `(.L_x_176) ;  /* 0x00000000002c8947 */ /* 0x000fec0003800000 */
        /* <DEDUP_REMOVED lines=9> */
[----:B------:R-:W-:-:S04]  /*8980*/  IMAD.WIDE.U32.X R4, R23, UR7, R4, P1 ;  /* 0x0000000717047c25 */ /* 0x000fc800088e0404 */
[----:B------:R-:W-:-:S07]  /*8990*/  IMAD.MOV.U32 R6, RZ, RZ, R4 ;  /* 0x000000ffff067224 */ /* 0x000fce00078e0004 */
.L_x_176:
[----:B------:R-:W-:Y:S01]  /*89a0*/  ULDC UR4, c[0x0][0x648] ;  /* 0x0001920000047ab9 */ /* 0x000fe20000000800 */
[----:B------:R-:W-:Y:S01]  /*89b0*/  LOP3.LUT R4, R22, UR17, RZ, 0xc0, !PT ;  /* 0x0000001116047c12 */ /* 0x000fe2000f8ec0ff */
[----:B------:R-:W-:Y:S01]  /*89c0*/  ULDC UR5, c[0x0][0x610] ;  /* 0x0001840000057ab9 */ /* 0x000fe20000000800 */
[----:B------:R-:W-:Y:S01]  /*89d0*/  SHF.R.U64 R5, R6, UR4, R5 ;  /* 0x0000000406057c19 */ /* 0x000fe20008001205 */
[----:B------:R-:W-:Y:S01]  /*89e0*/  ULDC UR4, c[0x0][0x638] ;  /* 0x00018e0000047ab9 */ /* 0x000fe20000000800 */
[----:B------:R-:W-:-:S03]  /*89f0*/  LOP3.LUT R21, R21, UR16, RZ, 0xc0, !PT ;  /* 0x0000001015157c12 */ /* 0x000fc6000f8ec0ff */
[----:B------:R-:W-:Y:S02]  /*8a00*/  IMAD.MOV R7, RZ, RZ, -R5 ;  /* 0x000000ffff077224 */ /* 0x000fe400078e0a05 */
[----:B------:R-:W-:Y:S02]  /*8a10*/  IMAD R4, R5, UR18, R4 ;  /* 0x0000001205047c24 */ /* 0x000fe4000f8e0204 */
[----:B------:R-:W-:Y:S01]  /*8a20*/  IMAD R20, R7, UR4, R20 ;  /* 0x0000000407147c24 */ /* 0x000fe2000f8e0214 */
[----:B------:R-:W-:Y:S01]  /*8a30*/  ULDC UR4, c[0x0][0x600] ;  /* 0x0001800000047ab9 */ /* 0x000fe20000000800 */
[----:B------:R-:W-:Y:S02]  /*8a40*/  IMAD R15, R4, UR5, R15 ;  /* 0x00000005040f7c24 */ /* 0x000fe4000f8e020f */
[----:B------:R-:W-:Y:S02]  /*8a50*/  IMAD R6, R20, UR4, R21 ;  /* 0x0000000414067c24 */ /* 0x000fe4000f8e0215 */
[----:B------:R-:W-:-:S03]  /*8a60*/  IMAD.MOV.U32 R4, RZ, RZ, 0x1 ;  /* 0x00000001ff047424 */ /* 0x000fc600078e00ff */
[----:B------:R-:W-:Y:S02]  /*8a70*/  SEL R20, R6, R15, !P2 ;  /* 0x0000000f06147207 */ /* 0x000fe40005000000 */
[----:B------:R-:W-:Y:S01]  /*8a80*/  SEL R21, R15, R6, !P2 ;  /* 0x000000060f157207 */ /* 0x000fe20005000000 */
[----:B------:R-:W-:-:S07]  /*8a90*/  IMAD.MOV.U32 R6, RZ, RZ, R14 ;  /* 0x000000ffff067224 */ /* 0x000fce00078e000e */
.L_x_174:
[----:B------:R-:W-:Y:S05]  /*8aa0*/  BSYNC B1 ;  /* 0x0000000000017941 */ /* 0x000fea0003800000 */
.L_x_173:
[----:B------:R-:W-:-:S13]  /*8ab0*/  LOP3.LUT P0, RZ, R4, 0xff, RZ, 0xc0, !PT ;  /* 0x000000ff04ff7812 */ /* 0x000fda000780c0ff */
[----:B------:R-:W-:Y:S05]  /*8ac0*/  @P0 BRA `(.L_x_177) ;  /* 0xfffffff400400947 */ /* 0x000fea000383ffff */
[----:B------:R-:W-:Y:S05]  /*8ad0*/  BSYNC B0 ;  /* 0x0000000000007941 */ /* 0x000fea0003800000 */
.L_x_166:
[----:B------:R-:W-:-:S03]  /*8ae0*/  UMOV UR4, 0xffffffff ;  /* 0xffffffff00047882 */ /* 0x000fc60000000000 */
[----:B------:R-:W-:Y:S05]  /*8af0*/  BRA.DIV UR4, `(.L_x_178) ;  /* 0x0000000604387947 */ /* 0x000fea000b800000 */
[----:B------:R-:W-:-:S13]  /*8b00*/  ELECT P6, URZ, PT ;  /* 0x00000000003f782f */ /* 0x000fda00038c0000 */
.L_x_193:
[----:B------:R-:W-:Y:S04]  /*8b10*/  BSSY B0, `(.L_x_179) ;  /* 0x0000034000007945 */ /* 0x000fe80003800000 */
[----:B------:R-:W-:Y:S05]  /*8b20*/  @!P6 BRA `(.L_x_180) ;  /* 0x0000000000c8e947 */ /* 0x000fea0003800000 */
[----:B------:R-:W-:-:S04]  /*8b30*/  LOP3.LUT R19, R19, 0x2, RZ, 0xfc, !PT ;  /* 0x0000000213137812 */ /* 0x000fc800078efcff */
[----:B------:R-:W-:-:S13]  /*8b40*/  ISETP.NE.AND P0, PT, R19, 0x3, PT ;  /* 0x000000031300780c */ /* 0x000fda0003f05270 */
[----:B------:R-:W-:Y:S05]  /*8b50*/  @!P0 BRA `(.L_x_181) ;  /* 0x0000000000048947 */ /* 0x000fea0003800000 */
[----:B------:R-:W-:Y:S01]  /*8b60*/  BPT.TRAP 0x1 ;  /* 0x000000040000795c */ /* 0x000fe20000300000 */
.L_x_181:
[----:B------:R-:W0:Y:S01]  /*8b70*/  S2R R5, SR_CgaCtaId ;  /* 0x0000000000057919 */ /* 0x000e220000008800 */
[----:B------:R-:W-:Y:S02]  /*8b80*/  MOV R2, 0x400 ;  /* 0x0000040000027802 */ /* 0x000fe40000000f00 */
[----:B------:R-:W-:Y:S02]  /*8b90*/  SHF.L.U32 R4, R0, 0x1f, RZ ;  /* 0x0000001f00047819 */ /* 0x000fe400000006ff */
[----:B0-----:R-:W-:-:S05]  /*8ba0*/  LEA R2, R5, R2, 0x18 ;  /* 0x0000000205027211 */ /* 0x001fca00078ec0ff */
[----:B------:R-:W-:-:S04]  /*8bb0*/  VIADD R2, R2, 0x28 ;  /* 0x0000002802027836 */ /* 0x000fc80000000000 */
[C---:B------:R-:W-:Y:S02]  /*8bc0*/  IMAD R7, R3.reuse, 0x8, R2 ;  /* 0x0000000803077824 */ /* 0x040fe400078e0202 */
[----:B------:R-:W-:Y:S02]  /*8bd0*/  VIADD R3, R3, 0x1 ;  /* 0x0000000103037836 */ /* 0x000fe40000000000 */
[----:B------:R-:W0:Y:S03]  /*8be0*/  SYNCS.PHASECHK.TRANS64.TRYWAIT P0, [R7+URZ], R4 ;  /* 0x00000004070075a7 */ /* 0x000e26000800017f */
[----:B------:R-:W-:-:S04]  /*8bf0*/  ISETP.NE.AND P1, PT, R3, 0x5, PT ;  /* 0x000000050300780c */ /* 0x000fc80003f25270 */
[----:B------:R-:W-:Y:S02]  /*8c00*/  SEL R5, RZ, 0x1, P1 ;  /* 0x00000001ff057807 */ /* 0x000fe40000800000 */
[----:B------:R-:W-:Y:S02]  /*8c10*/  SEL R3, R3, RZ, P1 ;  /* 0x000000ff03037207 */ /* 0x000fe40000800000 */
[----:B------:R-:W-:-:S03]  /*8c20*/  LOP3.LUT R6, R0, R5, RZ, 0x3c, !PT ;  /* 0x0000000500067212 */ /* 0x000fc600078e3cff */
[----:B------:R-:W-:Y:S01]  /*8c30*/  IMAD R8, R3, 0x8, R2 ;  /* 0x0000000803087824 */ /* 0x000fe200078e0202 */
[----:B------:R-:W-:Y:S01]  /*8c40*/  SHF.L.U32 R5, R6, 0x1f, RZ ;  /* 0x0000001f06057819 */ /* 0x000fe200000006ff */
[----:B0-----:R-:W-:Y:S06]  /*8c50*/  @!P0 BRA `(.L_x_182) ;  /* 0x0000000400008947 */ /* 0x001fec0003800000 */
.L_x_194:
[----:B------:R-:W1:Y:S01]  /*8c60*/  SYNCS.PHASECHK.TRANS64.TRYWAIT P0, [R8+URZ], R5 ;  /* 0x00000005080075a7 */ /* 0x000e62000800017f */
[----:B------:R-:W-:-:S05]  /*8c70*/  VIADD R0, R3, 0x1 ;  /* 0x0000000103007836 */ /* 0x000fca0000000000 */
[----:B------:R-:W-:-:S04]  /*8c80*/  ISETP.NE.AND P1, PT, R0, 0x5, PT ;  /* 0x000000050000780c */ /* 0x000fc80003f25270 */
[----:B------:R-:W-:Y:S02]  /*8c90*/  SEL R3, RZ, 0x1, P1 ;  /* 0x00000001ff037807 */ /* 0x000fe40000800000 */
[----:B0-----:R-:W-:Y:S02]  /*8ca0*/  SEL R7, R0, RZ, P1 ;  /* 0x000000ff00077207 */ /* 0x001fe40000800000 */
[----:B------:R-:W-:-:S03]  /*8cb0*/  LOP3.LUT R6, R6, R3, RZ, 0x3c, !PT ;  /* 0x0000000306067212 */ /* 0x000fc600078e3cff */
[----:B------:R-:W-:Y:S01]  /*8cc0*/  IMAD R9, R7, 0x8, R2 ;  /* 0x0000000807097824 */ /* 0x000fe200078e0202 */
[----:B------:R-:W-:Y:S01]  /*8cd0*/  SHF.L.U32 R4, R6, 0x1f, RZ ;  /* 0x0000001f06047819 */ /* 0x000fe200000006ff */
[----:B-1----:R-:W-:Y:S06]  /*8ce0*/  @!P0 BRA `(.L_x_183) ;  /* 0x0000000000f08947 */ /* 0x002fec0003800000 */
.L_x_195:
[----:B------:R-:W1:Y:S01]  /*8cf0*/  SYNCS.PHASECHK.TRANS64.TRYWAIT P0, [R9+URZ], R4 ;  /* 0x00000004090075a7 */ /* 0x000e62000800017f */
[----:B------:R-:W-:-:S05]  /*8d00*/  VIADD R0, R7, 0x1 ;  /* 0x0000000107007836 */ /* 0x000fca0000000000 */
[----:B------:R-:W-:-:S04]  /*8d10*/  ISETP.NE.AND P1, PT, R0, 0x5, PT ;  /* 0x000000050000780c */ /* 0x000fc80003f25270 */
[----:B------:R-:W-:Y:S02]  /*8d20*/  SEL R3, RZ, 0x1, P1 ;  /* 0x00000001ff037807 */ /* 0x000fe40000800000 */
[----:B------:R-:W-:Y:S02]  /*8d30*/  SEL R7, R0, RZ, P1 ;  /* 0x000000ff00077207 */ /* 0x000fe40000800000 */
[----:B------:R-:W-:-:S03]  /*8d40*/  LOP3.LUT R11, R6, R3, RZ, 0x3c, !PT ;  /* 0x00000003060b7212 */ /* 0x000fc600078e3cff */
[----:B------:R-:W-:Y:S01]  /*8d50*/  IMAD R6, R7, 0x8, R2 ;  /* 0x0000000807067824 */ /* 0x000fe200078e0202 */
[----:B0-----:R-:W-:Y:S01]  /*8d60*/  SHF.L.U32 R5, R11, 0x1f, RZ ;  /* 0x0000001f0b057819 */ /* 0x001fe200000006ff */
[----:B-1----:R-:W-:Y:S06]  /*8d70*/  @!P0 BRA `(.L_x_184) ;  /* 0x0000000000e08947 */ /* 0x002fec0003800000 */
.L_x_196:
[----:B------:R-:W1:Y:S01]  /*8d80*/  SYNCS.PHASECHK.TRANS64.TRYWAIT P0, [R6+URZ], R5 ;  /* 0x00000005060075a7 */ /* 0x000e62000800017f */
[----:B------:R-:W-:-:S05]  /*8d90*/  VIADD R0, R7, 0x1 ;  /* 0x0000000107007836 */ /* 0x000fca0000000000 */
[----:B------:R-:W-:-:S04]  /*8da0*/  ISETP.NE.AND P1, PT, R0, 0x5, PT ;  /* 0x000000050000780c */ /* 0x000fc80003f25270 */
[----:B0-----:R-:W-:Y:S02]  /*8db0*/  SEL R4, RZ, 0x1, P1 ;  /* 0x00000001ff047807 */ /* 0x001fe40000800000 */
[----:B------:R-:W-:Y:S02]  /*8dc0*/  SEL R3, R0, RZ, P1 ;  /* 0x000000ff00037207 */ /* 0x000fe40000800000 */
[----:B------:R-:W-:Y:S01]  /*8dd0*/  LOP3.LUT R0, R11, R4, RZ, 0x3c, !PT ;  /* 0x000000040b007212 */ /* 0x000fe200078e3cff */
[----:B-1----:R-:W-:Y:S06]  /*8de0*/  @!P0 BRA `(.L_x_185) ;  /* 0x0000000000d88947 */ /* 0x002fec0003800000 */
.L_x_197:
[----:B------:R-:W-:Y:S01]  /*8df0*/  IMAD R3, R3, 0x8, R2 ;  /* 0x0000000803037824 */ /* 0x000fe200078e0202 */
[----:B------:R-:W-:-:S07]  /*8e00*/  SHF.L.U32 R0, R0, 0x1f, RZ ;  /* 0x0000001f00007819 */ /* 0x000fce00000006ff */
.L_x_186:
[----:B-1----:R1:W2:Y:S02]  /*8e10*/  SYNCS.PHASECHK.TRANS64.TRYWAIT P0, [R3+URZ], R0 ;  /* 0x00000000030075a7 */ /* 0x0022a4000800017f */
[----:B--2---:R-:W-:Y:S05]  /*8e20*/  @!P0 NANOSLEEP.SYNCS 0x989680 ;  /* 0x009896800000895d */ /* 0x004fea0003900000 */
[----:B------:R-:W2:Y:S02]  /*8e30*/  @!P0 SYNCS.PHASECHK.TRANS64 P0, [R3+URZ], R0 ;  /* 0x00000000030085a7 */ /* 0x000ea4000800007f */
[----:B--2---:R-:W-:Y:S05]  /*8e40*/  @!P0 BRA `(.L_x_186) ;  /* 0xfffffffc00f08947 */ /* 0x004fea000383ffff */
.L_x_180:
[----:B------:R-:W-:Y:S05]  /*8e50*/  BSYNC B0 ;  /* 0x0000000000007941 */ /* 0x000fea0003800000 */
.L_x_179:
[----:B------:R-:W-:Y:S05]  /*8e60*/  EXIT ;  /* 0x000000000000794d */ /* 0x000fea0003800000 */
.L_x_21:
[----:B----4-:R4:W0:Y:S02]  /*8e70*/  SYNCS.PHASECHK.TRANS64.TRYWAIT P1, [R3+URZ], R0 ;  /* 0x00000000030075a7 */ /* 0x010824000802017f */
[----:B0-----:R-:W-:Y:S05]  /*8e80*/  @!P1 NANOSLEEP.SYNCS 0x989680 ;  /* 0x009896800000995d */ /* 0x001fea0003900000 */
[----:B------:R-:W0:Y:S02]  /*8e90*/  @!P1 SYNCS.PHASECHK.TRANS64 P1, [R3+URZ], R0 ;  /* 0x00000000030095a7 */ /* 0x000e24000802007f */
[----:B0-----:R-:W-:Y:S05]  /*8ea0*/  @!P1 BRA `(.L_x_21) ;  /* 0xfffffffc00f09947 */ /* 0x001fea000383ffff */
[----:B------:R-:W-:Y:S05]  /*8eb0*/  BRA `(.L_x_20) ;  /* 0xffffff8400a07947 */ /* 0x000fea000383ffff */
.L_x_26:
[----:B-1----:R1:W3:Y:S02]  /*8ec0*/  SYNCS.PHASECHK.TRANS64.TRYWAIT P1, [R5+URZ], R4 ;  /* 0x00000004050075a7 */ /* 0x0022e4000802017f */
[----:B---3--:R-:W-:Y:S05]  /*8ed0*/  @!P1 NANOSLEEP.SYNCS 0x989680 ;  /* 0x009896800000995d */ /* 0x008fea0003900000 */
[----:B------:R-:W3:Y:S02]  /*8ee0*/  @!P1 SYNCS.PHASECHK.TRANS64 P1, [R5+URZ], R4 ;  /* 0x00000004050095a7 */ /* 0x000ee4000802007f */
[----:B---3--:R-:W-:Y:S05]  /*8ef0*/  @!P1 BRA `(.L_x_26) ;  /* 0xfffffffc00f09947 */ /* 0x008fea000383ffff */
[----:B------:R-:W-:Y:S05]  /*8f00*/  BRA `(.L_x_25) ;  /* 0xffffff8800f07947 */ /* 0x000fea000383ffff */
.L_x_167:
[----:B------:R-:W-:Y:S01]  /*8f10*/  BSSY B1, `(.L_x_187) ;  /* 0x0000006000017945 */ /* 0x000fe20003800000 */
[----:B------:R-:W-:-:S07]  /*8f20*/  IMAD.MOV.U32 R15, RZ, RZ, -0x1 ;  /* 0xffffffffff0f7424 */ /* 0x000fce00078e00ff */
[----:B------:R-:W-:Y:S05]  /*8f30*/  WARPSYNC.COLLECTIVE R15, `(.L_x_188) ;  /* 0x000000000f0c7348 */ /* 0x000fea0003c00000 */
[----:B------:R-:W-:Y:S02]  /*8f40*/  ELECT P6, UR62, PT ;  /* 0x00000000003e782f */ /* 0x000fe400038c0000 */
[----:B------:R-:W-:Y:S01]  /*8f50*/  MOV R14, UR62 ;  /* 0x0000003e000e7c02 */ /* 0x000fe20008000f00 */
[----:B------:R-:W-:Y:S10]  /*8f60*/  ENDCOLLECTIVE ;  /* 0x000000000000791b */ /* 0x000ff40003800000 */
.L_x_188:
[----:B------:R-:W-:Y:S05]  /*8f70*/  BSYNC B1 ;  /* 0x0000000000017941 */ /* 0x000fea0003800000 */
.L_x_187:
[----:B------:R-:W-:Y:S05]  /*8f80*/  BRA `(.L_x_189) ;  /* 0xfffffff0001c7947 */ /* 0x000fea000383ffff */
.L_x_170:
[----:B-1----:R1:W2:Y:S02]  /*8f90*/  SYNCS.PHASECHK.TRANS64.TRYWAIT P0, [R23+URZ+0x28], R14 ;  /* 0x0000280e170075a7 */ /* 0x0022a4000800017f */
[----:B--2---:R-:W-:Y:S05]  /*8fa0*/  @!P0 NANOSLEEP.SYNCS 0x989680 ;  /* 0x009896800000895d */ /* 0x004fea0003900000 */
[----:B------:R-:W2:Y:S02]  /*8fb0*/  @!P0 SYNCS.PHASECHK.TRANS64 P0, [R23+URZ+0x28], R14 ;  /* 0x0000280e170085a7 */ /* 0x000ea4000800007f */
[----:B--2---:R-:W-:Y:S05]  /*8fc0*/  @!P0 BRA `(.L_x_170) ;  /* 0xfffffffc00f08947 */ /* 0x004fea000383ffff */
[----:B------:R-:W-:Y:S05]  /*8fd0*/  BRA `(.L_x_190) ;  /* 0xfffffff000547947 */ /* 0x000fea000383ffff */
.L_x_178:
[----:B------:R-:W-:Y:S01]  /*8fe0*/  BSSY B0, `(.L_x_191) ;  /* 0x0000006000007945 */ /* 0x000fe20003800000 */
[----:B------:R-:W-:-:S07]  /*8ff0*/  IMAD.MOV.U32 R15, RZ, RZ, -0x1 ;  /* 0xffffffffff0f7424 */ /* 0x000fce00078e00ff */
[----:B------:R-:W-:Y:S05]  /*9000*/  WARPSYNC.COLLECTIVE R15, `(.L_x_192) ;  /* 0x000000000f0c7348 */ /* 0x000fea0003c00000 */
[----:B------:R-:W-:Y:S02]  /*9010*/  ELECT P6, UR62, PT ;  /* 0x00000000003e782f */ /* 0x000fe400038c0000 */
[----:B------:R-:W-:Y:S01]  /*9020*/  MOV R14, UR62 ;  /* 0x0000003e000e7c02 */ /* 0x000fe20008000f00 */
[----:B------:R-:W-:Y:S10]  /*9030*/  ENDCOLLECTIVE ;  /* 0x000000000000791b */ /* 0x000ff40003800000 */
.L_x_192:
[----:B------:R-:W-:Y:S05]  /*9040*/  BSYNC B0 ;  /* 0x0000000000007941 */ /* 0x000fea0003800000 */
.L_x_191:
[----:B------:R-:W-:Y:S05]  /*9050*/  BRA `(.L_x_193) ;  /* 0xfffffff800ac7947 */ /* 0x000fea000383ffff */
.L_x_182:
[----:B0-----:R0:W1:Y:S02]  /*9060*/  SYNCS.PHASECHK.TRANS64.TRYWAIT P0, [R7+URZ], R4 ;  /* 0x00000004070075a7 */ /* 0x001064000800017f */
[----:B-1----:R-:W-:Y:S05]  /*9070*/  @!P0 NANOSLEEP.SYNCS 0x989680 ;  /* 0x009896800000895d */ /* 0x002fea0003900000 */
[----:B------:R-:W1:Y:S02]  /*9080*/  @!P0 SYNCS.PHASECHK.TRANS64 P0, [R7+URZ], R4 ;  /* 0x00000004070085a7 */ /* 0x000e64000800007f */
[----:B-1----:R-:W-:Y:S05]  /*9090*/  @!P0 BRA `(.L_x_182) ;  /* 0xfffffffc00f08947 */ /* 0x002fea000383ffff */
[----:B------:R-:W-:Y:S05]  /*90a0*/  BRA `(.L_x_194) ;  /* 0xfffffff800ec7947 */ /* 0x000fea000383ffff */
.L_x_183:
[----:B0-----:R0:W1:Y:S02]  /*90b0*/  SYNCS.PHASECHK.TRANS64.TRYWAIT P0, [R8+URZ], R5 ;  /* 0x00000005080075a7 */ /* 0x001064000800017f */
[----:B-1----:R-:W-:Y:S05]  /*90c0*/  @!P0 NANOSLEEP.SYNCS 0x989680 ;  /* 0x009896800000895d */ /* 0x002fea0003900000 */
[----:B------:R-:W1:Y:S02]  /*90d0*/  @!P0 SYNCS.PHASECHK.TRANS64 P0, [R8+URZ], R5 ;  /* 0x00000005080085a7 */ /* 0x000e64000800007f */
[----:B-1----:R-:W-:Y:S05]  /*90e0*/  @!P0 BRA `(.L_x_183) ;  /* 0xfffffffc00f08947 */ /* 0x002fea000383ffff */
[----:B------:R-:W-:Y:S05]  /*90f0*/  BRA `(.L_x_195) ;  /* 0xfffffff800fc7947 */ /* 0x000fea000383ffff */
.L_x_184:
[----:B0-----:R0:W1:Y:S02]  /*9100*/  SYNCS.PHASECHK.TRANS64.TRYWAIT P0, [R9+URZ], R4 ;  /* 0x00000004090075a7 */ /* 0x001064000800017f */
[----:B-1----:R-:W-:Y:S05]  /*9110*/  @!P0 NANOSLEEP.SYNCS 0x989680 ;  /* 0x009896800000895d */ /* 0x002fea0003900000 */
[----:B------:R-:W1:Y:S02]  /*9120*/  @!P0 SYNCS.PHASECHK.TRANS64 P0, [R9+URZ], R4 ;  /* 0x00000004090085a7 */ /* 0x000e64000800007f */
[----:B-1----:R-:W-:Y:S05]  /*9130*/  @!P0 BRA `(.L_x_184) ;  /* 0xfffffffc00f08947 */ /* 0x002fea000383ffff */
[----:B------:R-:W-:Y:S05]  /*9140*/  BRA `(.L_x_196) ;  /* 0xfffffffc000c7947 */ /* 0x000fea000383ffff */
.L_x_185:
[----:B0-----:R0:W1:Y:S02]  /*9150*/  SYNCS.PHASECHK.TRANS64.TRYWAIT P0, [R6+URZ], R5 ;  /* 0x00000005060075a7 */ /* 0x001064000800017f */
[----:B-1----:R-:W-:Y:S05]  /*9160*/  @!P0 NANOSLEEP.SYNCS 0x989680 ;  /* 0x009896800000895d */ /* 0x002fea0003900000 */
[----:B------:R-:W1:Y:S02]  /*9170*/  @!P0 SYNCS.PHASECHK.TRANS64 P0, [R6+URZ], R5 ;  /* 0x00000005060085a7 */ /* 0x000e64000800007f */
[----:B-1----:R-:W-:Y:S05]  /*9180*/  @!P0 BRA `(.L_x_185) ;  /* 0xfffffffc00f08947 */ /* 0x002fea000383ffff */
[----:B------:R-:W-:Y:S05]  /*9190*/  BRA `(.L_x_197) ;  /* 0xfffffffc00147947 */ /* 0x000fea000383ffff */
.L_x_198:
[----:B------:R-:W-:-:S00]  /*91a0*/  BRA `(.L_x_198) ;  /* 0xfffffffc00fc7947 */ /* 0x000fc0000383ffff */
[----:B------:R-:W-:-:S00]  /*91b0*/  NOP ;  /* 0x0000000000007918 */ /* 0x000fc00000000000 */
        /* <DEDUP_REMOVED lines=12> */
.L_x_199:


//--------------------- .nv.global.init           --------------------------
	.section	.nv.global.init,"aw",@progbits
.nv.global.init:
	.type		$str$22,@object
	.size		$str$22,($str$23 - $str$22)
$str$22:
        /*0000*/ 	.byte	0x6b, 0x5f, 0x74, 0x69, 0x6c, 0x65, 0x5f, 0x63, 0x6f, 0x75, 0x6e, 0x74, 0x20, 0x3e, 0x3d, 0x20
        /*0010*/ 	.byte	0x31, 0x00
	.type		$str$23,@object
	.size		$str$23,(__unnamed_1 - $str$23)
$str$23:
        /*0012*/ 	.byte	0x2f, 0x74, 0x6d, 0x70, 0x2f, 0x63, 0x75, 0x74, 0x6c, 0x61, 0x73, 0x73, 0x5f, 0x73, 0x77, 0x65
        /*0022*/ 	.byte	0x65, 0x70, 0x5f, 0x73, 0x72, 0x63, 0x2f, 0x69, 0x6e, 0x63, 0x6c, 0x75, 0x64, 0x65, 0x2f, 0x63
        /*0032*/ 	.byte	0x75, 0x74, 0x6c, 0x61, 0x73, 0x73, 0x2f, 0x67, 0x65, 0x6d, 0x6d, 0x2f, 0x63, 0x6f, 0x6c, 0x6c
        /*0042*/ 	.byte	0x65, 0x63, 0x74, 0x69, 0x76, 0x65, 0x2f, 0x73, 0x6d, 0x39, 0x30, 0x5f, 0x6d, 0x6d, 0x61, 0x5f
        /*0052*/ 	.byte	0x74, 0x6d, 0x61, 0x5f, 0x67, 0x6d, 0x6d, 0x61, 0x5f, 0x73, 0x73, 0x5f, 0x77, 0x61, 0x72, 0x70
        /*0062*/ 	.byte	0x73, 0x70, 0x65, 0x63, 0x69, 0x61, 0x6c, 0x69, 0x7a, 0x65, 0x64, 0x2e, 0x68, 0x70, 0x70, 0x00
	.type		__unnamed_1,@object
	.size		__unnamed_1,(.L_0 - __unnamed_1)
__unnamed_1:
        /*0072*/ 	.byte	0x76, 0x6f, 0x69, 0x64, 0x20, 0x63, 0x75, 0x74, 0x6c, 0x61, 0x73, 0x73, 0x3a, 0x3a, 0x67, 0x65
        /* <DEDUP_REMOVED lines=180> */
        /*0bc2*/ 	.byte	0x65, 0x3a, 0x3a, 0x69, 0x64, 0x65, 0x6e, 0x74, 0x69, 0x74, 0x79, 0x5d, 0x00
.L_0:


//--------------------- .nv.shared._ZN7cutlass13device_kernelINS_4gemm6kernel13GemmUniversalIN4cute5tupleIJiiiiEEENS1_10collective13CollectiveMmaINS1_34MainloopSm90TmaGmmaWarpSpecializedILi5ENS5_IJNS4_1CILi2EEENSA_ILi1EEESC_EEENS1_35KernelTmaWarpSpecializedCooperativeEEENS5_IJNSA_ILi256EEENSA_ILi64EEESH_EEENS_10bfloat16_tENS5_IJlSC_lEEESJ_SK_NS4_8TiledMMAINS4_8MMA_AtomIJNS4_4SM904GMMA27MMA_64x64x16_F32BF16BF16_SSILNSO_5MajorE0ELSQ_0ELNSO_7ScaleInE1ELSR_1EEEEEENS4_6LayoutISD_NS5_IJSC_NSA_ILi0EEESV_EEEEENS5_IJNS4_10UnderscoreESY_SY_EEEEENS4_13SM90_TMA_LOADENS4_14ComposedLayoutINS4_7SwizzleILi3ELi4ELi3EEENS4_18smem_ptr_flag_bitsILi16EEENSU_INS5_IJNSA_ILi8EEESH_EEENS5_IJSH_SC_EEEEEEEvNS4_8identityENS4_23SM90_TMA_LOAD_MULTICASTES1B_vS1C_EENS_8epilogue10collective6detail29Sm90TmaWarpSpecializedAdapterINS1G_15DefaultEpilogueISJ_SK_SK_NS1F_6thread17LinearCombinationISJ_Li1EffLNS1K_9ScaleType4KindE0ELNS_15FloatRoundStyleE2ESJ_EENS1_15EpilogueDefaultEEEEEvvEEEEvNT_6ParamsE --------------------------
	.section	.nv.shared._ZN7cutlass13device_kernelINS_4gemm6kernel13GemmUniversalIN4cute5tupleIJiiiiEEENS1_10collective13CollectiveMmaINS1_34MainloopSm90TmaGmmaWarpSpecializedILi5ENS5_IJNS4_1CILi2EEENSA_ILi1EEESC_EEENS1_35KernelTmaWarpSpecializedCooperativeEEENS5_IJNSA_ILi256EEENSA_ILi64EEESH_EEENS_10bfloat16_tENS5_IJlSC_lEEESJ_SK_NS4_8TiledMMAINS4_8MMA_AtomIJNS4_4SM904GMMA27MMA_64x64x16_F32BF16BF16_SSILNSO_5MajorE0ELSQ_0ELNSO_7ScaleInE1ELSR_1EEEEEENS4_6LayoutISD_NS5_IJSC_NSA_ILi0EEESV_EEEEENS5_IJNS4_10UnderscoreESY_SY_EEEEENS4_13SM90_TMA_LOADENS4_14ComposedLayoutINS4_7SwizzleILi3ELi4ELi3EEENS4_18smem_ptr_flag_bitsILi16EEENSU_INS5_IJNSA_ILi8EEESH_EEENS5_IJSH_SC_EEEEEEEvNS4_8identityENS4_23SM90_TMA_LOAD_MULTICASTES1B_vS1C_EENS_8epilogue10collective6detail29Sm90TmaWarpSpecializedAdapterINS1G_15DefaultEpilogueISJ_SK_SK_NS1F_6thread17LinearCombinationISJ_Li1EffLNS1K_9ScaleType4KindE0ELNS_15FloatRoundStyleE2ESJ_EENS1_15EpilogueDefaultEEEEEvvEEEEvNT_6ParamsE,"aw",@nobits
	.sectionflags	@""
	.align	16
	.zero		1024


//--------------------- .nv.shared.reserved.0     --------------------------
	.section	.nv.shared.reserved.0,"aw",@nobits
	.weak		__nv_reservedSMEM_offset_0_alias
	.size		__nv_reservedSMEM_offset_0_alias, 0, 0
	.other		__nv_reservedSMEM_offset_0_alias,@"STO_CUDA_RESERVED_SHARED STV_DEFAULT"
__nv_reservedSMEM_offset_0_alias:
	.zero		0


//--------------------- .nv.global                --------------------------
	.section	.nv.global,"aw",@nobits
.nv.global:
	.type		_ZN39_INTERNAL_8133636d_4_k_cu_a67ddd97_40254cute1_E,@object
	.size		_ZN39_INTERNAL_8133636d_4_k_cu_a67ddd97_40254cute1_E,(_ZN39_INTERNAL_8133636d_4_k_cu_a67ddd97_40254cuda3std3__45__cpo6cbeginE - _ZN39_INTERNAL_8133636d_4_k_cu_a67ddd97_40254cute1_E)
_ZN39_INTERNAL_8133636d_4_k_cu_a67ddd97_40254cute1_E:
	.zero		1
	.type		_ZN39_INTERNAL_8133636d_4_k_cu_a67ddd97_40254cuda3std3__45__cpo6cbeginE,@object
	.size		_ZN39_INTERNAL_8133636d_4_k_cu_a67ddd97_40254cuda3std3__45__cpo6cbeginE,(_ZN39_INTERNAL_8133636d_4_k_cu_a67ddd97_40254cuda3std3__48in_placeE - _ZN39_INTERNAL_8133636d_4_k_cu_a67ddd97_40254cuda3std3__45__cpo6cbeginE)
_ZN39_INTERNAL_8133636d_4_k_cu_a67ddd97_40254cuda3std3__45__cpo6cbeginE:
	.zero		1
	.type		_ZN39_INTERNAL_8133636d_4_k_cu_a67ddd97_40254cuda3std3__48in_placeE,@object
	.size		_ZN39_INTERNAL_8133636d_4_k_cu_a67ddd97_40254cuda3std3__48in_placeE,(_ZN39_INTERNAL_8133636d_4_k_cu_a67ddd97_40254cuda3std6ranges3__45__cpo9iter_moveE - _ZN39_INTERNAL_8133636d_4_k_cu_a67ddd97_40254cuda3std3__48in_placeE)
_ZN39_INTERNAL_8133636d_4_k_cu_a67ddd97_40254cuda3std3__48in_placeE:
	.zero		1
	.type		_ZN39_INTERNAL_8133636d_4_k_cu_a67ddd97_40254cuda3std6ranges3__45__cpo9iter_moveE,@object
	.size		_ZN39_INTERNAL_8133636d_4_k_cu_a67ddd97_40254cuda3std6ranges3__45__cpo9iter_moveE,(_ZN39_INTERNAL_8133636d_4_k_cu_a67ddd97_40254cuda3std3__45__cpo5beginE - _ZN39_INTERNAL_8133636d_4_k_cu_a67ddd97_40254cuda3std6ranges3__45__cpo9iter_moveE)
_ZN39_INTERNAL_8133636d_4_k_cu_a67ddd97_40254cuda3std6ranges3__45__cpo9iter_moveE:
	.zero		1
	.type		_ZN39_INTERNAL_8133636d_4_k_cu_a67ddd97_40254cuda3std3__45__cpo5beginE,@object
	.size		_ZN39_INTERNAL_8133636d_4_k_cu_a67ddd97_40254cuda3std3__45__cpo5beginE,(_ZN39_INTERNAL_8133636d_4_k_cu_a67ddd97_40254cuda3std3__441_GLOBAL__N__8133636d_4_k_cu_a67ddd97_40256ignoreE - _ZN39_INTERNAL_8133636d_4_k_cu_a67ddd97_40254cuda3std3__45__cpo5beginE)
_ZN39_INTERNAL_8133636d_4_k_cu_a67ddd97_40254cuda3std3__45__cpo5beginE:
	.zero		1
	.type		_ZN39_INTERNAL_8133636d_4_k_cu_a67ddd97_40254cuda3std3__441_GLOBAL__N__8133636d_4_k_cu_a67ddd97_40256ignoreE,@object
	.size		_ZN39_INTERNAL_8133636d_4_k_cu_a67ddd97_40254cuda3std3__441_GLOBAL__N__8133636d_4_k_cu_a67ddd97_40256ignoreE,(_ZN39_INTERNAL_8133636d_4_k_cu_a67ddd97_40254cute7productE - _ZN39_INTERNAL_8133636d_4_k_cu_a67ddd97_40254cuda3std3__441_GLOBAL__N__8133636d_4_k_cu_a67ddd97_40256ignoreE)
_ZN39_INTERNAL_8133636d_4_k_cu_a67ddd97_40254cuda3std3__441_GLOBAL__N__8133636d_4_k_cu_a67ddd97_40256ignoreE:
	.zero		1
	.type		_ZN39_INTERNAL_8133636d_4_k_cu_a67ddd97_40254cute7productE,@object
	.size		_ZN39_INTERNAL_8133636d_4_k_cu_a67ddd97_40254cute7productE,(_ZN39_INTERNAL_8133636d_4_k_cu_a67ddd97_40254cuda3std3__45__cpo3endE - _ZN39_INTERNAL_8133636d_4_k_cu_a67ddd97_40254cute7productE)
_ZN39_INTERNAL_8133636d_4_k_cu_a67ddd97_40254cute7productE:
	.zero		1
	.type		_ZN39_INTERNAL_8133636d_4_k_cu_a67ddd97_40254cuda3std3__45__cpo3endE,@object
	.size		_ZN39_INTERNAL_8133636d_4_k_cu_a67ddd97_40254cuda3std3__45__cpo3endE,(_ZN39_INTERNAL_8133636d_4_k_cu_a67ddd97_40254cuda3std3__419piecewise_constructE - _ZN39_INTERNAL_8133636d_4_k_cu_a67ddd97_40254cuda3std3__45__cpo3endE)
_ZN39_INTERNAL_8133636d_4_k_cu_a67ddd97_40254cuda3std3__45__cpo3endE:
	.zero		1
	.type		_ZN39_INTERNAL_8133636d_4_k_cu_a67ddd97_40254cuda3std3__419piecewise_constructE,@object
	.size		_ZN39_INTERNAL_8133636d_4_k_cu_a67ddd97_40254cuda3std3__419piecewise_constructE,(_ZN39_INTERNAL_8133636d_4_k_cu_a67ddd97_40254cuda3std3__45__cpo4cendE - _ZN39_INTERNAL_8133636d_4_k_cu_a67ddd97_40254cuda3std3__419piecewise_constructE)
_ZN39_INTERNAL_8133636d_4_k_cu_a67ddd97_40254cuda3std3__419piecewise_constructE:
	.zero		1
	.type		_ZN39_INTERNAL_8133636d_4_k_cu_a67ddd97_40254cuda3std3__45__cpo4cendE,@object
	.size		_ZN39_INTERNAL_8133636d_4_k_cu_a67ddd97_40254cuda3std3__45__cpo4cendE,(_ZN39_INTERNAL_8133636d_4_k_cu_a67ddd97_40254cuda3std6ranges3__45__cpo4swapE - _ZN39_INTERNAL_8133636d_4_k_cu_a67ddd97_40254cuda3std3__45__cpo4cendE)
_ZN39_INTERNAL_8133636d_4_k_cu_a67ddd97_40254cuda3std3__45__cpo4cendE:
	.zero		1
	.type		_ZN39_INTERNAL_8133636d_4_k_cu_a67ddd97_40254cuda3std6ranges3__45__cpo4swapE,@object
	.size		_ZN39_INTERNAL_8133636d_4_k_cu_a67ddd97_40254cuda3std6ranges3__45__cpo4swapE,(.L_8 - _ZN39_INTERNAL_8133636d_4_k_cu_a67ddd97_40254cuda3std6ranges3__45__cpo4swapE)
_ZN39_INTERNAL_8133636d_4_k_cu_a67ddd97_40254cuda3std6ranges3__45__cpo4swapE:
	.zero		1
.L_8:


//--------------------- .nv.constant0._ZN7cutlass13device_kernelINS_4gemm6kernel13GemmUniversalIN4cute5tupleIJiiiiEEENS1_10collective13CollectiveMmaINS1_34MainloopSm90TmaGmmaWarpSpecializedILi5ENS5_IJNS4_1CILi2EEENSA_ILi1EEESC_EEENS1_35KernelTmaWarpSpecializedCooperativeEEENS5_IJNSA_ILi256EEENSA_ILi64EEESH_EEENS_10bfloat16_tENS5_IJlSC_lEEESJ_SK_NS4_8TiledMMAINS4_8MMA_AtomIJNS4_4SM904GMMA27MMA_64x64x16_F32BF16BF16_SSILNSO_5MajorE0ELSQ_0ELNSO_7ScaleInE1ELSR_1EEEEEENS4_6LayoutISD_NS5_IJSC_NSA_ILi0EEESV_EEEEENS5_IJNS4_10UnderscoreESY_SY_EEEEENS4_13SM90_TMA_LOADENS4_14ComposedLayoutINS4_7SwizzleILi3ELi4ELi3EEENS4_18smem_ptr_flag_bitsILi16EEENSU_INS5_IJNSA_ILi8EEESH_EEENS5_IJSH_SC_EEEEEEEvNS4_8identityENS4_23SM90_TMA_LOAD_MULTICASTES1B_vS1C_EENS_8epilogue10collective6detail29Sm90TmaWarpSpecializedAdapterINS1G_15DefaultEpilogueISJ_SK_SK_NS1F_6thread17LinearCombinationISJ_Li1EffLNS1K_9ScaleType4KindE0ELNS_15FloatRoundStyleE2ESJ_EENS1_15EpilogueDefaultEEEEEvvEEEEvNT_6ParamsE --------------------------
	.section	.nv.constant0._ZN7cutlass13device_kernelINS_4gemm6kernel13GemmUniversalIN4cute5tupleIJiiiiEEENS1_10collective13CollectiveMmaINS1_34MainloopSm90TmaGmmaWarpSpecializedILi5ENS5_IJNS4_1CILi2EEENSA_ILi1EEESC_EEENS1_35KernelTmaWarpSpecializedCooperativeEEENS5_IJNSA_ILi256EEENSA_ILi64EEESH_EEENS_10bfloat16_tENS5_IJlSC_lEEESJ_SK_NS4_8TiledMMAINS4_8MMA_AtomIJNS4_4SM904GMMA27MMA_64x64x16_F32BF16BF16_SSILNSO_5MajorE0ELSQ_0ELNSO_7ScaleInE1ELSR_1EEEEEENS4_6LayoutISD_NS5_IJSC_NSA_ILi0EEESV_EEEEENS5_IJNS4_10UnderscoreESY_SY_EEEEENS4_13SM90_TMA_LOADENS4_14ComposedLayoutINS4_7SwizzleILi3ELi4ELi3EEENS4_18smem_ptr_flag_bitsILi16EEENSU_INS5_IJNSA_ILi8EEESH_EEENS5_IJSH_SC_EEEEEEEvNS4_8identityENS4_23SM90_TMA_LOAD_MULTICASTES1B_vS1C_EENS_8epilogue10collective6detail29Sm90TmaWarpSpecializedAdapterINS1G_15DefaultEpilogueISJ_SK_SK_NS1F_6thread17LinearCombinationISJ_Li1EffLNS1K_9ScaleType4KindE0ELNS_15FloatRoundStyleE2ESJ_EENS1_15EpilogueDefaultEEEEEvvEEEEvNT_6ParamsE,"a",@progbits
	.sectionflags	@""
	.align	4
.nv.constant0._ZN7cutlass13device_kernelINS_4gemm6kernel13GemmUniversalIN4cute5tupleIJiiiiEEENS1_10collective13CollectiveMmaINS1_34MainloopSm90TmaGmmaWarpSpecializedILi5ENS5_IJNS4_1CILi2EEENSA_ILi1EEESC_EEENS1_35KernelTmaWarpSpecializedCooperativeEEENS5_IJNSA_ILi256EEENSA_ILi64EEESH_EEENS_10bfloat16_tENS5_IJlSC_lEEESJ_SK_NS4_8TiledMMAINS4_8MMA_AtomIJNS4_4SM904GMMA27MMA_64x64x16_F32BF16BF16_SSILNSO_5MajorE0ELSQ_0ELNSO_7ScaleInE1ELSR_1EEEEEENS4_6LayoutISD_NS5_IJSC_NSA_ILi0EEESV_EEEEENS5_IJNS4_10UnderscoreESY_SY_EEEEENS4_13SM90_TMA_LOADENS4_14ComposedLayoutINS4_7SwizzleILi3ELi4ELi3EEENS4_18smem_ptr_flag_bitsILi16EEENSU_INS5_IJNSA_ILi8EEESH_EEENS5_IJSH_SC_EEEEEEEvNS4_8identityENS4_23SM90_TMA_LOAD_MULTICASTES1B_vS1C_EENS_8epilogue10collective6detail29Sm90TmaWarpSpecializedAdapterINS1G_15DefaultEpilogueISJ_SK_SK_NS1F_6thread17LinearCombinationISJ_Li1EffLNS1K_9ScaleType4KindE0ELNS_15FloatRoundStyleE2ESJ_EENS1_15EpilogueDefaultEEEEEvvEEEEvNT_6ParamsE:
	.zero		1664


//--------------------- SYMBOLS --------------------------

	.type		.nv.reservedSmem.offset0,@object
	.size		.nv.reservedSmem.offset0,0x4
	.type		__assertfail,@function
